//
// Generated by NVIDIA NVVM Compiler
//
// Compiler Build ID: CL-36424714
// Cuda compilation tools, release 13.0, V13.0.88
// Based on NVVM 20.0.0
//

.version 9.0
.target sm_100
.address_size 64

	// .globl	_Z7update1PiS_S_P7double4Pd
.func  (.param .align 16 .b8 func_retval0[16]) __internal_trig_reduction_slowpathd
(
	.param .b64 __internal_trig_reduction_slowpathd_param_0
)
;
.func  (.param .b64 func_retval0) __internal_accurate_pow
(
	.param .b64 __internal_accurate_pow_param_0
)
;
.extern .shared .align 16 .b8 acceleration[];
.global .align 8 .b8 __cudart_i2opi_d[144] = {8, 93, 141, 31, 177, 95, 251, 107, 234, 146, 82, 138, 247, 57, 7, 61, 123, 241, 229, 235, 199, 186, 39, 117, 45, 234, 95, 158, 102, 63, 70, 79, 183, 9, 203, 39, 207, 126, 54, 109, 31, 109, 10, 90, 139, 17, 47, 239, 15, 152, 5, 222, 255, 151, 248, 31, 59, 40, 249, 189, 139, 95, 132, 156, 244, 57, 83, 131, 57, 214, 145, 57, 65, 126, 95, 180, 38, 112, 156, 233, 132, 68, 187, 46, 245, 53, 130, 232, 62, 167, 41, 177, 28, 235, 29, 254, 28, 146, 209, 9, 234, 46, 73, 6, 224, 210, 77, 66, 58, 110, 36, 183, 97, 197, 187, 222, 171, 99, 81, 254, 65, 144, 67, 60, 153, 149, 98, 219, 192, 221, 52, 245, 209, 87, 39, 252, 41, 21, 68, 78, 110, 131, 249, 162};
.global .align 16 .b8 __cudart_sin_cos_coeffs[128] = {70, 210, 176, 44, 241, 229, 90, 190, 146, 227, 172, 105, 227, 29, 199, 62, 161, 98, 219, 25, 160, 1, 42, 191, 24, 8, 17, 17, 17, 17, 129, 63, 84, 85, 85, 85, 85, 85, 197, 191, 0, 0, 0, 0, 0, 0, 0, 0, 0, 0, 0, 0, 0, 0, 0, 0, 100, 129, 253, 32, 131, 255, 168, 189, 40, 133, 239, 193, 167, 238, 33, 62, 217, 230, 6, 142, 79, 126, 146, 190, 233, 188, 221, 25, 160, 1, 250, 62, 71, 93, 193, 22, 108, 193, 86, 191, 81, 85, 85, 85, 85, 85, 165, 63, 0, 0, 0, 0, 0, 0, 224, 191, 0, 0, 0, 0, 0, 0, 240, 63};

.visible .entry _Z7update1PiS_S_P7double4Pd(
	.param .u64 .ptr .align 1 _Z7update1PiS_S_P7double4Pd_param_0,
	.param .u64 .ptr .align 1 _Z7update1PiS_S_P7double4Pd_param_1,
	.param .u64 .ptr .align 1 _Z7update1PiS_S_P7double4Pd_param_2,
	.param .u64 .ptr .align 1 _Z7update1PiS_S_P7double4Pd_param_3,
	.param .u64 .ptr .align 1 _Z7update1PiS_S_P7double4Pd_param_4
)
{
	.reg .pred 	%p<3>;
	.reg .b32 	%r<6>;
	.reg .b64 	%rd<15>;
	.reg .b64 	%fd<14>;

	ld.param.u64 	%rd2, [_Z7update1PiS_S_P7double4Pd_param_0];
	ld.param.u64 	%rd3, [_Z7update1PiS_S_P7double4Pd_param_1];
	ld.param.u64 	%rd4, [_Z7update1PiS_S_P7double4Pd_param_2];
	ld.param.u64 	%rd5, [_Z7update1PiS_S_P7double4Pd_param_3];
	ld.param.u64 	%rd6, [_Z7update1PiS_S_P7double4Pd_param_4];
	cvta.to.global.u64 	%rd1, %rd6;
	mov.u32 	%r1, %tid.x;
	setp.ne.s32 	%p1, %r1, 0;
	@%p1 bra 	$L__BB0_4;
	cvta.to.global.u64 	%rd7, %rd3;
	cvta.to.global.u64 	%rd8, %rd5;
	cvta.to.global.u64 	%rd9, %rd4;
	ld.global.u32 	%r2, [%rd7];
	mul.wide.s32 	%rd10, %r2, 32;
	add.s64 	%rd11, %rd8, %rd10;
	ld.global.v2.f64 	{%fd2, %fd3}, [%rd11];
	ld.global.u32 	%r3, [%rd9];
	mul.wide.s32 	%rd12, %r3, 32;
	add.s64 	%rd13, %rd8, %rd12;
	ld.global.v2.f64 	{%fd4, %fd5}, [%rd13];
	sub.f64 	%fd6, %fd2, %fd4;
	sub.f64 	%fd7, %fd3, %fd5;
	ld.global.f64 	%fd8, [%rd11+16];
	ld.global.f64 	%fd9, [%rd13+16];
	sub.f64 	%fd10, %fd8, %fd9;
	mul.f64 	%fd11, %fd7, %fd7;
	fma.rn.f64 	%fd12, %fd6, %fd6, %fd11;
	fma.rn.f64 	%fd1, %fd10, %fd10, %fd12;
	ld.global.f64 	%fd13, [%rd1];
	setp.geu.f64 	%p2, %fd1, %fd13;
	@%p2 bra 	$L__BB0_3;
	st.global.f64 	[%rd1], %fd1;
$L__BB0_3:
	cvta.to.global.u64 	%rd14, %rd2;
	ld.global.u32 	%r4, [%rd14];
	add.s32 	%r5, %r4, 1;
	st.global.u32 	[%rd14], %r5;
$L__BB0_4:
	ret;

}
	// .globl	_Z7update2PiS_S_P7double4S_
.visible .entry _Z7update2PiS_S_P7double4S_(
	.param .u64 .ptr .align 1 _Z7update2PiS_S_P7double4S__param_0,
	.param .u64 .ptr .align 1 _Z7update2PiS_S_P7double4S__param_1,
	.param .u64 .ptr .align 1 _Z7update2PiS_S_P7double4S__param_2,
	.param .u64 .ptr .align 1 _Z7update2PiS_S_P7double4S__param_3,
	.param .u64 .ptr .align 1 _Z7update2PiS_S_P7double4S__param_4
)
{
	.reg .pred 	%p<4>;
	.reg .b32 	%r<7>;
	.reg .b64 	%rd<15>;
	.reg .b64 	%fd<13>;

	ld.param.u64 	%rd6, [_Z7update2PiS_S_P7double4S__param_0];
	ld.param.u64 	%rd3, [_Z7update2PiS_S_P7double4S__param_1];
	ld.param.u64 	%rd4, [_Z7update2PiS_S_P7double4S__param_2];
	ld.param.u64 	%rd5, [_Z7update2PiS_S_P7double4S__param_3];
	ld.param.u64 	%rd7, [_Z7update2PiS_S_P7double4S__param_4];
	cvta.to.global.u64 	%rd1, %rd6;
	cvta.to.global.u64 	%rd2, %rd7;
	mov.u32 	%r2, %tid.x;
	setp.ne.s32 	%p1, %r2, 0;
	@%p1 bra 	$L__BB1_5;
	ld.global.u32 	%r3, [%rd2];
	setp.gt.s32 	%p2, %r3, -1;
	@%p2 bra 	$L__BB1_5;
	cvta.to.global.u64 	%rd8, %rd5;
	cvta.to.global.u64 	%rd9, %rd3;
	ld.global.u32 	%r4, [%rd9];
	mul.wide.s32 	%rd10, %r4, 32;
	add.s64 	%rd11, %rd8, %rd10;
	ld.global.v2.f64 	{%fd1, %fd2}, [%rd11];
	cvta.to.global.u64 	%rd12, %rd4;
	ld.global.u32 	%r5, [%rd12];
	mul.wide.s32 	%rd13, %r5, 32;
	add.s64 	%rd14, %rd8, %rd13;
	ld.global.v2.f64 	{%fd3, %fd4}, [%rd14];
	sub.f64 	%fd5, %fd1, %fd3;
	sub.f64 	%fd6, %fd2, %fd4;
	ld.global.f64 	%fd7, [%rd11+16];
	ld.global.f64 	%fd8, [%rd14+16];
	sub.f64 	%fd9, %fd7, %fd8;
	mul.f64 	%fd10, %fd6, %fd6;
	fma.rn.f64 	%fd11, %fd5, %fd5, %fd10;
	fma.rn.f64 	%fd12, %fd9, %fd9, %fd11;
	setp.geu.f64 	%p3, %fd12, 0d42D6BCC41E900000;
	ld.global.u32 	%r1, [%rd1];
	@%p3 bra 	$L__BB1_4;
	st.global.u32 	[%rd2], %r1;
$L__BB1_4:
	add.s32 	%r6, %r1, 1;
	st.global.u32 	[%rd1], %r6;
$L__BB1_5:
	ret;

}
	// .globl	_Z7update3PiS_S_S_P7double4S_Pb
.visible .entry _Z7update3PiS_S_S_P7double4S_Pb(
	.param .u64 .ptr .align 1 _Z7update3PiS_S_S_P7double4S_Pb_param_0,
	.param .u64 .ptr .align 1 _Z7update3PiS_S_S_P7double4S_Pb_param_1,
	.param .u64 .ptr .align 1 _Z7update3PiS_S_S_P7double4S_Pb_param_2,
	.param .u64 .ptr .align 1 _Z7update3PiS_S_S_P7double4S_Pb_param_3,
	.param .u64 .ptr .align 1 _Z7update3PiS_S_S_P7double4S_Pb_param_4,
	.param .u64 .ptr .align 1 _Z7update3PiS_S_S_P7double4S_Pb_param_5,
	.param .u64 .ptr .align 1 _Z7update3PiS_S_S_P7double4S_Pb_param_6
)
{
	.reg .pred 	%p<5>;
	.reg .b16 	%rs<2>;
	.reg .b32 	%r<11>;
	.reg .b64 	%rd<26>;
	.reg .b64 	%fd<29>;

	ld.param.u64 	%rd8, [_Z7update3PiS_S_S_P7double4S_Pb_param_0];
	ld.param.u64 	%rd9, [_Z7update3PiS_S_S_P7double4S_Pb_param_1];
	ld.param.u64 	%rd6, [_Z7update3PiS_S_S_P7double4S_Pb_param_2];
	ld.param.u64 	%rd10, [_Z7update3PiS_S_S_P7double4S_Pb_param_3];
	ld.param.u64 	%rd11, [_Z7update3PiS_S_S_P7double4S_Pb_param_4];
	ld.param.u64 	%rd12, [_Z7update3PiS_S_S_P7double4S_Pb_param_5];
	ld.param.u64 	%rd7, [_Z7update3PiS_S_S_P7double4S_Pb_param_6];
	cvta.to.global.u64 	%rd1, %rd8;
	cvta.to.global.u64 	%rd2, %rd10;
	cvta.to.global.u64 	%rd3, %rd11;
	cvta.to.global.u64 	%rd4, %rd9;
	cvta.to.global.u64 	%rd5, %rd12;
	mov.u32 	%r2, %tid.x;
	setp.ne.s32 	%p1, %r2, 0;
	@%p1 bra 	$L__BB2_7;
	ld.global.u32 	%r3, [%rd5];
	setp.gt.s32 	%p2, %r3, -1;
	@%p2 bra 	$L__BB2_4;
	ld.global.u32 	%r6, [%rd4];
	mul.wide.s32 	%rd19, %r6, 32;
	add.s64 	%rd20, %rd3, %rd19;
	ld.global.v2.f64 	{%fd13, %fd14}, [%rd20];
	ld.global.u32 	%r7, [%rd2];
	mul.wide.s32 	%rd21, %r7, 32;
	add.s64 	%rd22, %rd3, %rd21;
	ld.global.v2.f64 	{%fd15, %fd16}, [%rd22];
	sub.f64 	%fd17, %fd13, %fd15;
	sub.f64 	%fd18, %fd14, %fd16;
	ld.global.f64 	%fd19, [%rd20+16];
	ld.global.f64 	%fd20, [%rd22+16];
	sub.f64 	%fd21, %fd19, %fd20;
	mul.f64 	%fd22, %fd18, %fd18;
	fma.rn.f64 	%fd23, %fd17, %fd17, %fd22;
	fma.rn.f64 	%fd24, %fd21, %fd21, %fd23;
	ld.global.u32 	%r1, [%rd1];
	cvt.rn.f64.s32 	%fd25, %r1;
	mul.f64 	%fd26, %fd25, 0d404E000000000000;
	mul.f64 	%fd27, %fd26, 0d412E848000000000;
	mul.f64 	%fd28, %fd27, %fd27;
	setp.geu.f64 	%p4, %fd24, %fd28;
	@%p4 bra 	$L__BB2_6;
	st.global.u32 	[%rd5], %r1;
	ld.global.u32 	%r8, [%rd2];
	mul.wide.s32 	%rd23, %r8, 32;
	add.s64 	%rd24, %rd3, %rd23;
	mov.b64 	%rd25, 0;
	st.global.u64 	[%rd24+24], %rd25;
	bra.uni 	$L__BB2_6;
$L__BB2_4:
	ld.global.u32 	%r4, [%rd4];
	mul.wide.s32 	%rd13, %r4, 32;
	add.s64 	%rd14, %rd3, %rd13;
	ld.global.v2.f64 	{%fd1, %fd2}, [%rd14];
	cvta.to.global.u64 	%rd15, %rd6;
	ld.global.u32 	%r5, [%rd15];
	mul.wide.s32 	%rd16, %r5, 32;
	add.s64 	%rd17, %rd3, %rd16;
	ld.global.v2.f64 	{%fd3, %fd4}, [%rd17];
	sub.f64 	%fd5, %fd1, %fd3;
	sub.f64 	%fd6, %fd2, %fd4;
	ld.global.f64 	%fd7, [%rd14+16];
	ld.global.f64 	%fd8, [%rd17+16];
	sub.f64 	%fd9, %fd7, %fd8;
	mul.f64 	%fd10, %fd6, %fd6;
	fma.rn.f64 	%fd11, %fd5, %fd5, %fd10;
	fma.rn.f64 	%fd12, %fd9, %fd9, %fd11;
	setp.geu.f64 	%p3, %fd12, 0d42D6BCC41E900000;
	@%p3 bra 	$L__BB2_6;
	cvta.to.global.u64 	%rd18, %rd7;
	mov.b16 	%rs1, 0;
	st.global.u8 	[%rd18], %rs1;
$L__BB2_6:
	ld.global.u32 	%r9, [%rd1];
	add.s32 	%r10, %r9, 1;
	st.global.u32 	[%rd1], %r10;
$L__BB2_7:
	ret;

}
	// .globl	_Z8problem1PiP7double4S1_
.visible .entry _Z8problem1PiP7double4S1_(
	.param .u64 .ptr .align 1 _Z8problem1PiP7double4S1__param_0,
	.param .u64 .ptr .align 1 _Z8problem1PiP7double4S1__param_1,
	.param .u64 .ptr .align 1 _Z8problem1PiP7double4S1__param_2
)
{
	.reg .pred 	%p<19>;
	.reg .b32 	%r<28>;
	.reg .b64 	%rd<16>;
	.reg .b64 	%fd<61>;

	ld.param.u64 	%rd4, [_Z8problem1PiP7double4S1__param_0];
	ld.param.u64 	%rd5, [_Z8problem1PiP7double4S1__param_1];
	ld.param.u64 	%rd6, [_Z8problem1PiP7double4S1__param_2];
	cvta.to.global.u64 	%rd1, %rd6;
	cvta.to.global.u64 	%rd2, %rd5;
	cvta.to.global.u64 	%rd7, %rd4;
	mov.u32 	%r1, %tid.x;
	mov.u32 	%r2, %ctaid.x;
	mov.u32 	%r10, acceleration;
	mad.lo.s32 	%r3, %r1, 24, %r10;
	mov.b64 	%rd8, 0;
	st.shared.u64 	[%r3], %rd8;
	st.shared.u64 	[%r3+8], %rd8;
	st.shared.u64 	[%r3+16], %rd8;
	ld.global.u32 	%r11, [%rd7];
	setp.ge.s32 	%p1, %r1, %r11;
	mul.wide.u32 	%rd9, %r2, 32;
	add.s64 	%rd3, %rd2, %rd9;
	@%p1 bra 	$L__BB3_10;
	ld.global.v2.f64 	{%fd12, %fd13}, [%rd3];
	ld.global.f64 	%fd14, [%rd3+16];
	mul.wide.u32 	%rd10, %r1, 32;
	add.s64 	%rd11, %rd2, %rd10;
	ld.global.v2.f64 	{%fd15, %fd16}, [%rd11];
	ld.global.v2.f64 	{%fd17, %fd1}, [%rd11+16];
	sub.f64 	%fd2, %fd15, %fd12;
	sub.f64 	%fd3, %fd16, %fd13;
	sub.f64 	%fd4, %fd17, %fd14;
	mul.f64 	%fd18, %fd3, %fd3;
	fma.rn.f64 	%fd19, %fd2, %fd2, %fd18;
	fma.rn.f64 	%fd20, %fd4, %fd4, %fd19;
	add.f64 	%fd5, %fd20, 0d3EB0C6F7A0B5ED8D;
	{
	.reg .b32 %temp; 
	mov.b64 	{%temp, %r4}, %fd5;
	}
	mov.f64 	%fd21, 0d3FF8000000000000;
	{
	.reg .b32 %temp; 
	mov.b64 	{%temp, %r5}, %fd21;
	}
	and.b32  	%r6, %r5, 2146435072;
	setp.neu.f64 	%p2, %fd5, 0d0000000000000000;
	@%p2 bra 	$L__BB3_3;
	setp.eq.s32 	%p4, %r6, 1073741824;
	selp.b32 	%r12, %r4, 0, %p4;
	setp.lt.s32 	%p5, %r5, 0;
	or.b32  	%r13, %r12, 2146435072;
	selp.b32 	%r14, %r13, %r12, %p5;
	mov.b32 	%r15, 0;
	mov.b64 	%fd60, {%r15, %r14};
	bra.uni 	$L__BB3_4;
$L__BB3_3:
	abs.f64 	%fd22, %fd5;
	{ // callseq 0, 0
	.param .b64 param0;
	st.param.f64 	[param0], %fd22;
	.param .b64 retval0;
	call.uni (retval0), 
	__internal_accurate_pow, 
	(
	param0
	);
	ld.param.f64 	%fd23, [retval0];
	} // callseq 0
	setp.lt.s32 	%p3, %r4, 0;
	selp.f64 	%fd60, 0dFFF8000000000000, %fd23, %p3;
$L__BB3_4:
	add.f64 	%fd25, %fd5, 0d3FF8000000000000;
	{
	.reg .b32 %temp; 
	mov.b64 	{%temp, %r16}, %fd25;
	}
	and.b32  	%r17, %r16, 2146435072;
	setp.ne.s32 	%p6, %r17, 2146435072;
	@%p6 bra 	$L__BB3_9;
	setp.num.f64 	%p7, %fd5, %fd5;
	@%p7 bra 	$L__BB3_7;
	mov.f64 	%fd26, 0d3FF8000000000000;
	add.rn.f64 	%fd60, %fd5, %fd26;
	bra.uni 	$L__BB3_9;
$L__BB3_7:
	setp.neu.f64 	%p8, %fd5, 0d7FF0000000000000;
	@%p8 bra 	$L__BB3_9;
	setp.eq.s32 	%p9, %r6, 1073741824;
	setp.lt.s32 	%p10, %r5, 0;
	selp.b32 	%r19, 0, 2146435072, %p10;
	setp.lt.s32 	%p11, %r4, 0;
	and.b32  	%r20, %r5, 2147483647;
	setp.ne.s32 	%p12, %r20, 1071644672;
	or.b32  	%r21, %r19, -2147483648;
	selp.b32 	%r22, %r21, %r19, %p12;
	selp.b32 	%r23, %r22, %r19, %p9;
	selp.b32 	%r24, %r23, %r19, %p11;
	mov.b32 	%r25, 0;
	mov.b64 	%fd60, {%r25, %r24};
$L__BB3_9:
	setp.eq.f64 	%p13, %fd5, 0d3FF0000000000000;
	selp.f64 	%fd27, 0d3FF0000000000000, %fd60, %p13;
	add.s64 	%rd13, %rd1, %rd10;
	ld.global.f64 	%fd28, [%rd13+24];
	setp.eq.f64 	%p14, %fd28, 0d3FF0000000000000;
	mul.f64 	%fd29, %fd1, 0d3DD25868F4DEAE16;
	selp.f64 	%fd30, 0d0000000000000000, %fd29, %p14;
	div.rn.f64 	%fd31, %fd30, %fd27;
	mul.f64 	%fd32, %fd2, %fd31;
	mul.f64 	%fd33, %fd3, %fd31;
	mul.f64 	%fd34, %fd4, %fd31;
	st.shared.f64 	[%r3], %fd32;
	st.shared.f64 	[%r3+8], %fd33;
	st.shared.f64 	[%r3+16], %fd34;
$L__BB3_10:
	bar.sync 	0;
	mov.u32 	%r27, %ntid.x;
	setp.lt.u32 	%p15, %r27, 2;
	@%p15 bra 	$L__BB3_14;
$L__BB3_11:
	shr.u32 	%r9, %r27, 1;
	setp.ge.u32 	%p16, %r1, %r9;
	@%p16 bra 	$L__BB3_13;
	mad.lo.s32 	%r26, %r9, 24, %r3;
	ld.shared.f64 	%fd35, [%r26];
	ld.shared.f64 	%fd36, [%r3];
	add.f64 	%fd37, %fd35, %fd36;
	st.shared.f64 	[%r3], %fd37;
	ld.shared.f64 	%fd38, [%r26+8];
	ld.shared.f64 	%fd39, [%r3+8];
	add.f64 	%fd40, %fd38, %fd39;
	st.shared.f64 	[%r3+8], %fd40;
	ld.shared.f64 	%fd41, [%r26+16];
	ld.shared.f64 	%fd42, [%r3+16];
	add.f64 	%fd43, %fd41, %fd42;
	st.shared.f64 	[%r3+16], %fd43;
$L__BB3_13:
	bar.sync 	0;
	setp.gt.u32 	%p17, %r27, 3;
	mov.u32 	%r27, %r9;
	@%p17 bra 	$L__BB3_11;
$L__BB3_14:
	setp.ne.s32 	%p18, %r1, 0;
	@%p18 bra 	$L__BB3_16;
	ld.shared.v2.f64 	{%fd44, %fd45}, [acceleration];
	add.s64 	%rd15, %rd1, %rd9;
	ld.global.v2.f64 	{%fd46, %fd47}, [%rd15];
	fma.rn.f64 	%fd48, %fd44, 0d404E000000000000, %fd46;
	fma.rn.f64 	%fd49, %fd45, 0d404E000000000000, %fd47;
	st.global.v2.f64 	[%rd15], {%fd48, %fd49};
	ld.shared.f64 	%fd50, [acceleration+16];
	ld.global.f64 	%fd51, [%rd15+16];
	fma.rn.f64 	%fd52, %fd50, 0d404E000000000000, %fd51;
	st.global.f64 	[%rd15+16], %fd52;
	ld.global.v2.f64 	{%fd53, %fd54}, [%rd3];
	fma.rn.f64 	%fd55, %fd48, 0d404E000000000000, %fd53;
	fma.rn.f64 	%fd56, %fd49, 0d404E000000000000, %fd54;
	st.global.v2.f64 	[%rd3], {%fd55, %fd56};
	ld.global.f64 	%fd57, [%rd3+16];
	fma.rn.f64 	%fd58, %fd52, 0d404E000000000000, %fd57;
	st.global.f64 	[%rd3+16], %fd58;
$L__BB3_16:
	ret;

}
	// .globl	_Z8problem2PiS_P7double4S1_S_
.visible .entry _Z8problem2PiS_P7double4S1_S_(
	.param .u64 .ptr .align 1 _Z8problem2PiS_P7double4S1_S__param_0,
	.param .u64 .ptr .align 1 _Z8problem2PiS_P7double4S1_S__param_1,
	.param .u64 .ptr .align 1 _Z8problem2PiS_P7double4S1_S__param_2,
	.param .u64 .ptr .align 1 _Z8problem2PiS_P7double4S1_S__param_3,
	.param .u64 .ptr .align 1 _Z8problem2PiS_P7double4S1_S__param_4
)
{
	.reg .pred 	%p<24>;
	.reg .b32 	%r<39>;
	.reg .b64 	%rd<24>;
	.reg .b64 	%fd<100>;

	ld.param.u64 	%rd4, [_Z8problem2PiS_P7double4S1_S__param_0];
	ld.param.u64 	%rd5, [_Z8problem2PiS_P7double4S1_S__param_1];
	ld.param.u64 	%rd6, [_Z8problem2PiS_P7double4S1_S__param_2];
	ld.param.u64 	%rd7, [_Z8problem2PiS_P7double4S1_S__param_3];
	ld.param.u64 	%rd8, [_Z8problem2PiS_P7double4S1_S__param_4];
	cvta.to.global.u64 	%rd1, %rd7;
	cvta.to.global.u64 	%rd2, %rd6;
	cvta.to.global.u64 	%rd9, %rd8;
	ld.global.u32 	%r13, [%rd9];
	setp.gt.s32 	%p1, %r13, -1;
	@%p1 bra 	$L__BB4_23;
	cvta.to.global.u64 	%rd10, %rd5;
	mov.u32 	%r1, %tid.x;
	mov.u32 	%r2, %ctaid.x;
	mov.u32 	%r14, acceleration;
	mad.lo.s32 	%r3, %r1, 24, %r14;
	mov.b64 	%rd11, 0;
	st.shared.u64 	[%r3], %rd11;
	st.shared.u64 	[%r3+8], %rd11;
	st.shared.u64 	[%r3+16], %rd11;
	ld.global.u32 	%r15, [%rd10];
	setp.ge.s32 	%p2, %r1, %r15;
	mul.wide.u32 	%rd12, %r2, 32;
	add.s64 	%rd3, %rd2, %rd12;
	@%p2 bra 	$L__BB4_17;
	ld.global.v2.f64 	{%fd21, %fd22}, [%rd3];
	ld.global.f64 	%fd23, [%rd3+16];
	mul.wide.u32 	%rd13, %r1, 32;
	add.s64 	%rd14, %rd2, %rd13;
	ld.global.v2.f64 	{%fd24, %fd25}, [%rd14];
	ld.global.v2.f64 	{%fd26, %fd99}, [%rd14+16];
	sub.f64 	%fd2, %fd24, %fd21;
	sub.f64 	%fd3, %fd25, %fd22;
	sub.f64 	%fd4, %fd26, %fd23;
	mul.f64 	%fd27, %fd3, %fd3;
	fma.rn.f64 	%fd28, %fd2, %fd2, %fd27;
	fma.rn.f64 	%fd29, %fd4, %fd4, %fd28;
	add.f64 	%fd5, %fd29, 0d3EB0C6F7A0B5ED8D;
	{
	.reg .b32 %temp; 
	mov.b64 	{%temp, %r4}, %fd5;
	}
	mov.f64 	%fd30, 0d3FF8000000000000;
	{
	.reg .b32 %temp; 
	mov.b64 	{%temp, %r5}, %fd30;
	}
	and.b32  	%r6, %r5, 2146435072;
	setp.neu.f64 	%p3, %fd5, 0d0000000000000000;
	@%p3 bra 	$L__BB4_4;
	setp.eq.s32 	%p5, %r6, 1073741824;
	selp.b32 	%r16, %r4, 0, %p5;
	setp.lt.s32 	%p6, %r5, 0;
	or.b32  	%r17, %r16, 2146435072;
	selp.b32 	%r18, %r17, %r16, %p6;
	mov.b32 	%r19, 0;
	mov.b64 	%fd97, {%r19, %r18};
	bra.uni 	$L__BB4_5;
$L__BB4_4:
	abs.f64 	%fd31, %fd5;
	{ // callseq 1, 0
	.param .b64 param0;
	st.param.f64 	[param0], %fd31;
	.param .b64 retval0;
	call.uni (retval0), 
	__internal_accurate_pow, 
	(
	param0
	);
	ld.param.f64 	%fd32, [retval0];
	} // callseq 1
	setp.lt.s32 	%p4, %r4, 0;
	selp.f64 	%fd97, 0dFFF8000000000000, %fd32, %p4;
$L__BB4_5:
	add.f64 	%fd34, %fd5, 0d3FF8000000000000;
	{
	.reg .b32 %temp; 
	mov.b64 	{%temp, %r20}, %fd34;
	}
	and.b32  	%r21, %r20, 2146435072;
	setp.ne.s32 	%p7, %r21, 2146435072;
	@%p7 bra 	$L__BB4_10;
	setp.num.f64 	%p8, %fd5, %fd5;
	@%p8 bra 	$L__BB4_8;
	mov.f64 	%fd35, 0d3FF8000000000000;
	add.rn.f64 	%fd97, %fd5, %fd35;
	bra.uni 	$L__BB4_10;
$L__BB4_8:
	setp.neu.f64 	%p9, %fd5, 0d7FF0000000000000;
	@%p9 bra 	$L__BB4_10;
	setp.eq.s32 	%p10, %r6, 1073741824;
	setp.lt.s32 	%p11, %r5, 0;
	selp.b32 	%r23, 0, 2146435072, %p11;
	setp.lt.s32 	%p12, %r4, 0;
	and.b32  	%r24, %r5, 2147483647;
	setp.ne.s32 	%p13, %r24, 1071644672;
	or.b32  	%r25, %r23, -2147483648;
	selp.b32 	%r26, %r25, %r23, %p13;
	selp.b32 	%r27, %r26, %r23, %p10;
	selp.b32 	%r28, %r27, %r23, %p12;
	mov.b32 	%r29, 0;
	mov.b64 	%fd97, {%r29, %r28};
$L__BB4_10:
	setp.eq.f64 	%p14, %fd5, 0d3FF0000000000000;
	selp.f64 	%fd12, 0d3FF0000000000000, %fd97, %p14;
	add.s64 	%rd16, %rd1, %rd13;
	ld.global.f64 	%fd36, [%rd16+24];
	setp.neu.f64 	%p15, %fd36, 0d3FF0000000000000;
	@%p15 bra 	$L__BB4_16;
	cvta.to.global.u64 	%rd17, %rd4;
	ld.global.u32 	%r30, [%rd17];
	cvt.rn.f64.s32 	%fd37, %r30;
	mul.f64 	%fd38, %fd37, 0d404E000000000000;
	div.rn.f64 	%fd13, %fd38, 0d40B7700000000000;
	abs.f64 	%fd14, %fd13;
	setp.neu.f64 	%p16, %fd14, 0d7FF0000000000000;
	@%p16 bra 	$L__BB4_13;
	mov.f64 	%fd44, 0d0000000000000000;
	mul.rn.f64 	%fd98, %fd13, %fd44;
	mov.b32 	%r37, 0;
	bra.uni 	$L__BB4_15;
$L__BB4_13:
	mul.f64 	%fd39, %fd13, 0d3FE45F306DC9C883;
	cvt.rni.s32.f64 	%r37, %fd39;
	cvt.rn.f64.s32 	%fd40, %r37;
	fma.rn.f64 	%fd41, %fd40, 0dBFF921FB54442D18, %fd13;
	fma.rn.f64 	%fd42, %fd40, 0dBC91A62633145C00, %fd41;
	fma.rn.f64 	%fd98, %fd40, 0dB97B839A252049C0, %fd42;
	setp.ltu.f64 	%p17, %fd14, 0d41E0000000000000;
	@%p17 bra 	$L__BB4_15;
	{ // callseq 2, 0
	.param .b64 param0;
	st.param.f64 	[param0], %fd13;
	.param .align 16 .b8 retval0[16];
	call.uni (retval0), 
	__internal_trig_reduction_slowpathd, 
	(
	param0
	);
	ld.param.f64 	%fd98, [retval0];
	ld.param.b32 	%r37, [retval0+8];
	} // callseq 2
$L__BB4_15:
	shl.b32 	%r33, %r37, 6;
	cvt.u64.u32 	%rd18, %r33;
	and.b64  	%rd19, %rd18, 64;
	mov.u64 	%rd20, __cudart_sin_cos_coeffs;
	add.s64 	%rd21, %rd20, %rd19;
	mul.rn.f64 	%fd45, %fd98, %fd98;
	and.b32  	%r34, %r37, 1;
	setp.eq.b32 	%p18, %r34, 1;
	selp.f64 	%fd46, 0dBDA8FF8320FD8164, 0d3DE5DB65F9785EBA, %p18;
	ld.global.nc.v2.f64 	{%fd47, %fd48}, [%rd21];
	fma.rn.f64 	%fd49, %fd46, %fd45, %fd47;
	fma.rn.f64 	%fd50, %fd49, %fd45, %fd48;
	ld.global.nc.v2.f64 	{%fd51, %fd52}, [%rd21+16];
	fma.rn.f64 	%fd53, %fd50, %fd45, %fd51;
	fma.rn.f64 	%fd54, %fd53, %fd45, %fd52;
	ld.global.nc.v2.f64 	{%fd55, %fd56}, [%rd21+32];
	fma.rn.f64 	%fd57, %fd54, %fd45, %fd55;
	fma.rn.f64 	%fd58, %fd57, %fd45, %fd56;
	fma.rn.f64 	%fd59, %fd58, %fd98, %fd98;
	fma.rn.f64 	%fd60, %fd58, %fd45, 0d3FF0000000000000;
	selp.f64 	%fd61, %fd60, %fd59, %p18;
	and.b32  	%r35, %r37, 2;
	setp.eq.s32 	%p19, %r35, 0;
	mov.f64 	%fd62, 0d0000000000000000;
	sub.f64 	%fd63, %fd62, %fd61;
	selp.f64 	%fd64, %fd61, %fd63, %p19;
	abs.f64 	%fd65, %fd64;
	mul.f64 	%fd66, %fd99, 0d3FE0000000000000;
	fma.rn.f64 	%fd99, %fd66, %fd65, %fd99;
$L__BB4_16:
	mul.f64 	%fd67, %fd99, 0d3DD25868F4DEAE16;
	div.rn.f64 	%fd68, %fd67, %fd12;
	mul.f64 	%fd69, %fd2, %fd68;
	mul.f64 	%fd70, %fd3, %fd68;
	mul.f64 	%fd71, %fd4, %fd68;
	st.shared.f64 	[%r3], %fd69;
	st.shared.f64 	[%r3+8], %fd70;
	st.shared.f64 	[%r3+16], %fd71;
$L__BB4_17:
	bar.sync 	0;
	mov.u32 	%r38, %ntid.x;
	setp.lt.u32 	%p20, %r38, 2;
	@%p20 bra 	$L__BB4_21;
$L__BB4_18:
	shr.u32 	%r12, %r38, 1;
	setp.ge.u32 	%p21, %r1, %r12;
	@%p21 bra 	$L__BB4_20;
	mad.lo.s32 	%r36, %r12, 24, %r3;
	ld.shared.f64 	%fd72, [%r36];
	ld.shared.f64 	%fd73, [%r3];
	add.f64 	%fd74, %fd72, %fd73;
	st.shared.f64 	[%r3], %fd74;
	ld.shared.f64 	%fd75, [%r36+8];
	ld.shared.f64 	%fd76, [%r3+8];
	add.f64 	%fd77, %fd75, %fd76;
	st.shared.f64 	[%r3+8], %fd77;
	ld.shared.f64 	%fd78, [%r36+16];
	ld.shared.f64 	%fd79, [%r3+16];
	add.f64 	%fd80, %fd78, %fd79;
	st.shared.f64 	[%r3+16], %fd80;
$L__BB4_20:
	bar.sync 	0;
	setp.gt.u32 	%p22, %r38, 3;
	mov.u32 	%r38, %r12;
	@%p22 bra 	$L__BB4_18;
$L__BB4_21:
	setp.ne.s32 	%p23, %r1, 0;
	@%p23 bra 	$L__BB4_23;
	ld.shared.v2.f64 	{%fd81, %fd82}, [acceleration];
	mul.wide.u32 	%rd22, %r2, 32;
	add.s64 	%rd23, %rd1, %rd22;
	ld.global.v2.f64 	{%fd83, %fd84}, [%rd23];
	fma.rn.f64 	%fd85, %fd81, 0d404E000000000000, %fd83;
	fma.rn.f64 	%fd86, %fd82, 0d404E000000000000, %fd84;
	st.global.v2.f64 	[%rd23], {%fd85, %fd86};
	ld.shared.f64 	%fd87, [acceleration+16];
	ld.global.f64 	%fd88, [%rd23+16];
	fma.rn.f64 	%fd89, %fd87, 0d404E000000000000, %fd88;
	st.global.f64 	[%rd23+16], %fd89;
	ld.global.v2.f64 	{%fd90, %fd91}, [%rd3];
	fma.rn.f64 	%fd92, %fd85, 0d404E000000000000, %fd90;
	fma.rn.f64 	%fd93, %fd86, 0d404E000000000000, %fd91;
	st.global.v2.f64 	[%rd3], {%fd92, %fd93};
	ld.global.f64 	%fd94, [%rd3+16];
	fma.rn.f64 	%fd95, %fd89, 0d404E000000000000, %fd94;
	st.global.f64 	[%rd3+16], %fd95;
$L__BB4_23:
	ret;

}
	// .globl	_Z8problem3PiS_P7double4S1_Pb
.visible .entry _Z8problem3PiS_P7double4S1_Pb(
	.param .u64 .ptr .align 1 _Z8problem3PiS_P7double4S1_Pb_param_0,
	.param .u64 .ptr .align 1 _Z8problem3PiS_P7double4S1_Pb_param_1,
	.param .u64 .ptr .align 1 _Z8problem3PiS_P7double4S1_Pb_param_2,
	.param .u64 .ptr .align 1 _Z8problem3PiS_P7double4S1_Pb_param_3,
	.param .u64 .ptr .align 1 _Z8problem3PiS_P7double4S1_Pb_param_4
)
{
	.reg .pred 	%p<24>;
	.reg .b16 	%rs<2>;
	.reg .b32 	%r<38>;
	.reg .b64 	%rd<24>;
	.reg .b64 	%fd<100>;

	ld.param.u64 	%rd4, [_Z8problem3PiS_P7double4S1_Pb_param_0];
	ld.param.u64 	%rd5, [_Z8problem3PiS_P7double4S1_Pb_param_1];
	ld.param.u64 	%rd6, [_Z8problem3PiS_P7double4S1_Pb_param_2];
	ld.param.u64 	%rd7, [_Z8problem3PiS_P7double4S1_Pb_param_3];
	ld.param.u64 	%rd8, [_Z8problem3PiS_P7double4S1_Pb_param_4];
	cvta.to.global.u64 	%rd1, %rd7;
	cvta.to.global.u64 	%rd2, %rd6;
	cvta.to.global.u64 	%rd9, %rd8;
	ld.global.u8 	%rs1, [%rd9];
	setp.eq.s16 	%p1, %rs1, 0;
	@%p1 bra 	$L__BB5_23;
	cvta.to.global.u64 	%rd10, %rd5;
	mov.u32 	%r1, %tid.x;
	mov.u32 	%r2, %ctaid.x;
	mov.u32 	%r13, acceleration;
	mad.lo.s32 	%r3, %r1, 24, %r13;
	mov.b64 	%rd11, 0;
	st.shared.u64 	[%r3], %rd11;
	st.shared.u64 	[%r3+8], %rd11;
	st.shared.u64 	[%r3+16], %rd11;
	ld.global.u32 	%r14, [%rd10];
	setp.ge.s32 	%p2, %r1, %r14;
	mul.wide.u32 	%rd12, %r2, 32;
	add.s64 	%rd3, %rd2, %rd12;
	@%p2 bra 	$L__BB5_17;
	ld.global.v2.f64 	{%fd21, %fd22}, [%rd3];
	ld.global.f64 	%fd23, [%rd3+16];
	mul.wide.u32 	%rd13, %r1, 32;
	add.s64 	%rd14, %rd2, %rd13;
	ld.global.v2.f64 	{%fd24, %fd25}, [%rd14];
	ld.global.v2.f64 	{%fd26, %fd99}, [%rd14+16];
	sub.f64 	%fd2, %fd24, %fd21;
	sub.f64 	%fd3, %fd25, %fd22;
	sub.f64 	%fd4, %fd26, %fd23;
	mul.f64 	%fd27, %fd3, %fd3;
	fma.rn.f64 	%fd28, %fd2, %fd2, %fd27;
	fma.rn.f64 	%fd29, %fd4, %fd4, %fd28;
	add.f64 	%fd5, %fd29, 0d3EB0C6F7A0B5ED8D;
	{
	.reg .b32 %temp; 
	mov.b64 	{%temp, %r4}, %fd5;
	}
	mov.f64 	%fd30, 0d3FF8000000000000;
	{
	.reg .b32 %temp; 
	mov.b64 	{%temp, %r5}, %fd30;
	}
	and.b32  	%r6, %r5, 2146435072;
	setp.neu.f64 	%p3, %fd5, 0d0000000000000000;
	@%p3 bra 	$L__BB5_4;
	setp.eq.s32 	%p5, %r6, 1073741824;
	selp.b32 	%r15, %r4, 0, %p5;
	setp.lt.s32 	%p6, %r5, 0;
	or.b32  	%r16, %r15, 2146435072;
	selp.b32 	%r17, %r16, %r15, %p6;
	mov.b32 	%r18, 0;
	mov.b64 	%fd97, {%r18, %r17};
	bra.uni 	$L__BB5_5;
$L__BB5_4:
	abs.f64 	%fd31, %fd5;
	{ // callseq 3, 0
	.param .b64 param0;
	st.param.f64 	[param0], %fd31;
	.param .b64 retval0;
	call.uni (retval0), 
	__internal_accurate_pow, 
	(
	param0
	);
	ld.param.f64 	%fd32, [retval0];
	} // callseq 3
	setp.lt.s32 	%p4, %r4, 0;
	selp.f64 	%fd97, 0dFFF8000000000000, %fd32, %p4;
$L__BB5_5:
	add.f64 	%fd34, %fd5, 0d3FF8000000000000;
	{
	.reg .b32 %temp; 
	mov.b64 	{%temp, %r19}, %fd34;
	}
	and.b32  	%r20, %r19, 2146435072;
	setp.ne.s32 	%p7, %r20, 2146435072;
	@%p7 bra 	$L__BB5_10;
	setp.num.f64 	%p8, %fd5, %fd5;
	@%p8 bra 	$L__BB5_8;
	mov.f64 	%fd35, 0d3FF8000000000000;
	add.rn.f64 	%fd97, %fd5, %fd35;
	bra.uni 	$L__BB5_10;
$L__BB5_8:
	setp.neu.f64 	%p9, %fd5, 0d7FF0000000000000;
	@%p9 bra 	$L__BB5_10;
	setp.eq.s32 	%p10, %r6, 1073741824;
	setp.lt.s32 	%p11, %r5, 0;
	selp.b32 	%r22, 0, 2146435072, %p11;
	setp.lt.s32 	%p12, %r4, 0;
	and.b32  	%r23, %r5, 2147483647;
	setp.ne.s32 	%p13, %r23, 1071644672;
	or.b32  	%r24, %r22, -2147483648;
	selp.b32 	%r25, %r24, %r22, %p13;
	selp.b32 	%r26, %r25, %r22, %p10;
	selp.b32 	%r27, %r26, %r22, %p12;
	mov.b32 	%r28, 0;
	mov.b64 	%fd97, {%r28, %r27};
$L__BB5_10:
	setp.eq.f64 	%p14, %fd5, 0d3FF0000000000000;
	selp.f64 	%fd12, 0d3FF0000000000000, %fd97, %p14;
	add.s64 	%rd16, %rd1, %rd13;
	ld.global.f64 	%fd36, [%rd16+24];
	setp.neu.f64 	%p15, %fd36, 0d3FF0000000000000;
	@%p15 bra 	$L__BB5_16;
	cvta.to.global.u64 	%rd17, %rd4;
	ld.global.u32 	%r29, [%rd17];
	cvt.rn.f64.s32 	%fd37, %r29;
	mul.f64 	%fd38, %fd37, 0d404E000000000000;
	div.rn.f64 	%fd13, %fd38, 0d40B7700000000000;
	abs.f64 	%fd14, %fd13;
	setp.neu.f64 	%p16, %fd14, 0d7FF0000000000000;
	@%p16 bra 	$L__BB5_13;
	mov.f64 	%fd44, 0d0000000000000000;
	mul.rn.f64 	%fd98, %fd13, %fd44;
	mov.b32 	%r36, 0;
	bra.uni 	$L__BB5_15;
$L__BB5_13:
	mul.f64 	%fd39, %fd13, 0d3FE45F306DC9C883;
	cvt.rni.s32.f64 	%r36, %fd39;
	cvt.rn.f64.s32 	%fd40, %r36;
	fma.rn.f64 	%fd41, %fd40, 0dBFF921FB54442D18, %fd13;
	fma.rn.f64 	%fd42, %fd40, 0dBC91A62633145C00, %fd41;
	fma.rn.f64 	%fd98, %fd40, 0dB97B839A252049C0, %fd42;
	setp.ltu.f64 	%p17, %fd14, 0d41E0000000000000;
	@%p17 bra 	$L__BB5_15;
	{ // callseq 4, 0
	.param .b64 param0;
	st.param.f64 	[param0], %fd13;
	.param .align 16 .b8 retval0[16];
	call.uni (retval0), 
	__internal_trig_reduction_slowpathd, 
	(
	param0
	);
	ld.param.f64 	%fd98, [retval0];
	ld.param.b32 	%r36, [retval0+8];
	} // callseq 4
$L__BB5_15:
	shl.b32 	%r32, %r36, 6;
	cvt.u64.u32 	%rd18, %r32;
	and.b64  	%rd19, %rd18, 64;
	mov.u64 	%rd20, __cudart_sin_cos_coeffs;
	add.s64 	%rd21, %rd20, %rd19;
	mul.rn.f64 	%fd45, %fd98, %fd98;
	and.b32  	%r33, %r36, 1;
	setp.eq.b32 	%p18, %r33, 1;
	selp.f64 	%fd46, 0dBDA8FF8320FD8164, 0d3DE5DB65F9785EBA, %p18;
	ld.global.nc.v2.f64 	{%fd47, %fd48}, [%rd21];
	fma.rn.f64 	%fd49, %fd46, %fd45, %fd47;
	fma.rn.f64 	%fd50, %fd49, %fd45, %fd48;
	ld.global.nc.v2.f64 	{%fd51, %fd52}, [%rd21+16];
	fma.rn.f64 	%fd53, %fd50, %fd45, %fd51;
	fma.rn.f64 	%fd54, %fd53, %fd45, %fd52;
	ld.global.nc.v2.f64 	{%fd55, %fd56}, [%rd21+32];
	fma.rn.f64 	%fd57, %fd54, %fd45, %fd55;
	fma.rn.f64 	%fd58, %fd57, %fd45, %fd56;
	fma.rn.f64 	%fd59, %fd58, %fd98, %fd98;
	fma.rn.f64 	%fd60, %fd58, %fd45, 0d3FF0000000000000;
	selp.f64 	%fd61, %fd60, %fd59, %p18;
	and.b32  	%r34, %r36, 2;
	setp.eq.s32 	%p19, %r34, 0;
	mov.f64 	%fd62, 0d0000000000000000;
	sub.f64 	%fd63, %fd62, %fd61;
	selp.f64 	%fd64, %fd61, %fd63, %p19;
	abs.f64 	%fd65, %fd64;
	mul.f64 	%fd66, %fd99, 0d3FE0000000000000;
	fma.rn.f64 	%fd99, %fd66, %fd65, %fd99;
$L__BB5_16:
	mul.f64 	%fd67, %fd99, 0d3DD25868F4DEAE16;
	div.rn.f64 	%fd68, %fd67, %fd12;
	mul.f64 	%fd69, %fd2, %fd68;
	mul.f64 	%fd70, %fd3, %fd68;
	mul.f64 	%fd71, %fd4, %fd68;
	st.shared.f64 	[%r3], %fd69;
	st.shared.f64 	[%r3+8], %fd70;
	st.shared.f64 	[%r3+16], %fd71;
$L__BB5_17:
	bar.sync 	0;
	mov.u32 	%r37, %ntid.x;
	setp.lt.u32 	%p20, %r37, 2;
	@%p20 bra 	$L__BB5_21;
$L__BB5_18:
	shr.u32 	%r12, %r37, 1;
	setp.ge.u32 	%p21, %r1, %r12;
	@%p21 bra 	$L__BB5_20;
	mad.lo.s32 	%r35, %r12, 24, %r3;
	ld.shared.f64 	%fd72, [%r35];
	ld.shared.f64 	%fd73, [%r3];
	add.f64 	%fd74, %fd72, %fd73;
	st.shared.f64 	[%r3], %fd74;
	ld.shared.f64 	%fd75, [%r35+8];
	ld.shared.f64 	%fd76, [%r3+8];
	add.f64 	%fd77, %fd75, %fd76;
	st.shared.f64 	[%r3+8], %fd77;
	ld.shared.f64 	%fd78, [%r35+16];
	ld.shared.f64 	%fd79, [%r3+16];
	add.f64 	%fd80, %fd78, %fd79;
	st.shared.f64 	[%r3+16], %fd80;
$L__BB5_20:
	bar.sync 	0;
	setp.gt.u32 	%p22, %r37, 3;
	mov.u32 	%r37, %r12;
	@%p22 bra 	$L__BB5_18;
$L__BB5_21:
	setp.ne.s32 	%p23, %r1, 0;
	@%p23 bra 	$L__BB5_23;
	ld.shared.v2.f64 	{%fd81, %fd82}, [acceleration];
	mul.wide.u32 	%rd22, %r2, 32;
	add.s64 	%rd23, %rd1, %rd22;
	ld.global.v2.f64 	{%fd83, %fd84}, [%rd23];
	fma.rn.f64 	%fd85, %fd81, 0d404E000000000000, %fd83;
	fma.rn.f64 	%fd86, %fd82, 0d404E000000000000, %fd84;
	st.global.v2.f64 	[%rd23], {%fd85, %fd86};
	ld.shared.f64 	%fd87, [acceleration+16];
	ld.global.f64 	%fd88, [%rd23+16];
	fma.rn.f64 	%fd89, %fd87, 0d404E000000000000, %fd88;
	st.global.f64 	[%rd23+16], %fd89;
	ld.global.v2.f64 	{%fd90, %fd91}, [%rd3];
	fma.rn.f64 	%fd92, %fd85, 0d404E000000000000, %fd90;
	fma.rn.f64 	%fd93, %fd86, 0d404E000000000000, %fd91;
	st.global.v2.f64 	[%rd3], {%fd92, %fd93};
	ld.global.f64 	%fd94, [%rd3+16];
	fma.rn.f64 	%fd95, %fd89, 0d404E000000000000, %fd94;
	st.global.f64 	[%rd3+16], %fd95;
$L__BB5_23:
	ret;

}
.func  (.param .align 16 .b8 func_retval0[16]) __internal_trig_reduction_slowpathd(
	.param .b64 __internal_trig_reduction_slowpathd_param_0
)
{
	.local .align 8 .b8 	__local_depot6[40];
	.reg .b64 	%SP;
	.reg .b64 	%SPL;
	.reg .pred 	%p<10>;
	.reg .b32 	%r<47>;
	.reg .b64 	%rd<74>;
	.reg .b64 	%fd<5>;

	mov.u64 	%SPL, __local_depot6;
	ld.param.f64 	%fd4, [__internal_trig_reduction_slowpathd_param_0];
	add.u64 	%rd1, %SPL, 0;
	{
	.reg .b32 %temp; 
	mov.b64 	{%temp, %r1}, %fd4;
	}
	shr.u32 	%r2, %r1, 20;
	and.b32  	%r3, %r2, 2047;
	setp.eq.s32 	%p1, %r3, 2047;
	mov.b32 	%r46, 0;
	@%p1 bra 	$L__BB6_9;
	add.s32 	%r20, %r3, -1024;
	mov.b64 	%rd20, %fd4;
	shl.b64 	%rd2, %rd20, 11;
	shr.u32 	%r4, %r20, 6;
	sub.s32 	%r45, 15, %r4;
	sub.s32 	%r21, 19, %r4;
	setp.lt.u32 	%p2, %r20, 128;
	selp.b32 	%r6, 18, %r21, %p2;
	setp.ge.s32 	%p3, %r45, %r6;
	mov.b64 	%rd70, 0;
	@%p3 bra 	$L__BB6_4;
	add.s32 	%r23, %r6, %r4;
	neg.s32 	%r43, %r23;
	or.b64  	%rd3, %rd2, -9223372036854775808;
	mov.b64 	%rd70, 0;
	mov.b32 	%r42, 0;
	mov.u64 	%rd25, __cudart_i2opi_d;
	mov.u32 	%r44, %r45;
$L__BB6_3:
	.pragma "nounroll";
	mul.wide.s32 	%rd22, %r42, 8;
	add.s64 	%rd23, %rd1, %rd22;
	mul.wide.s32 	%rd24, %r44, 8;
	add.s64 	%rd26, %rd25, %rd24;
	ld.global.nc.u64 	%rd27, [%rd26];
	{
	.reg .u32 %r0, %r1, %r2, %r3, %alo, %ahi, %blo, %bhi, %clo, %chi;
	mov.b64 	{%alo,%ahi}, %rd27;
	mov.b64 	{%blo,%bhi}, %rd3;
	mov.b64 	{%clo,%chi}, %rd70;
	mad.lo.cc.u32 	%r0, %alo, %blo, %clo;
	madc.hi.cc.u32 	%r1, %alo, %blo, %chi;
	madc.hi.u32 	%r2, %alo, %bhi, 0;
	mad.lo.cc.u32 	%r1, %alo, %bhi, %r1;
	madc.hi.cc.u32 	%r2, %ahi, %blo, %r2;
	madc.hi.u32 	%r3, %ahi, %bhi, 0;
	mad.lo.cc.u32 	%r1, %ahi, %blo, %r1;
	madc.lo.cc.u32 	%r2, %ahi, %bhi, %r2;
	addc.u32 	%r3, %r3, 0;
	mov.b64 	%rd28, {%r0,%r1};
	mov.b64 	%rd70, {%r2,%r3};
	}
	st.local.u64 	[%rd23], %rd28;
	add.s32 	%r44, %r44, 1;
	add.s32 	%r43, %r43, 1;
	add.s32 	%r42, %r42, 1;
	setp.ne.s32 	%p4, %r43, -15;
	mov.u32 	%r45, %r6;
	@%p4 bra 	$L__BB6_3;
$L__BB6_4:
	cvt.s64.s32 	%rd29, %r45;
	cvt.u64.u32 	%rd30, %r4;
	add.s64 	%rd31, %rd30, %rd29;
	shl.b64 	%rd32, %rd31, 3;
	add.s64 	%rd33, %rd1, %rd32;
	st.local.u64 	[%rd33+-120], %rd70;
	and.b32  	%r15, %r2, 63;
	ld.local.u64 	%rd72, [%rd1+16];
	ld.local.u64 	%rd71, [%rd1+24];
	setp.eq.s32 	%p5, %r15, 0;
	@%p5 bra 	$L__BB6_6;
	shl.b64 	%rd34, %rd71, %r15;
	shr.u64 	%rd35, %rd72, 1;
	xor.b32  	%r24, %r15, 63;
	shr.u64 	%rd36, %rd35, %r24;
	or.b64  	%rd71, %rd34, %rd36;
	ld.local.u64 	%rd37, [%rd1+8];
	shl.b64 	%rd38, %rd72, %r15;
	shr.u64 	%rd39, %rd37, 1;
	shr.u64 	%rd40, %rd39, %r24;
	or.b64  	%rd72, %rd38, %rd40;
$L__BB6_6:
	and.b32  	%r25, %r1, -2147483648;
	shr.u64 	%rd41, %rd71, 62;
	cvt.u32.u64 	%r26, %rd41;
	mov.b64 	{%r27, %r28}, %rd71;
	mov.b64 	{%r29, %r30}, %rd72;
	shf.l.wrap.b32 	%r31, %r30, %r27, 2;
	shf.l.wrap.b32 	%r32, %r27, %r28, 2;
	mov.b64 	%rd42, {%r31, %r32};
	shl.b64 	%rd43, %rd72, 2;
	shr.u64 	%rd44, %rd42, 63;
	cvt.u32.u64 	%r33, %rd44;
	add.s32 	%r34, %r33, %r26;
	setp.eq.s32 	%p6, %r25, 0;
	neg.s32 	%r35, %r34;
	selp.b32 	%r46, %r34, %r35, %p6;
	setp.gt.s64 	%p7, %rd42, -1;
	mov.b64 	%rd45, 0;
	{
	.reg .u32 %r0, %r1, %r2, %r3, %a0, %a1, %a2, %a3, %b0, %b1, %b2, %b3;
	mov.b64 	{%a0,%a1}, %rd45;
	mov.b64 	{%a2,%a3}, %rd45;
	mov.b64 	{%b0,%b1}, %rd43;
	mov.b64 	{%b2,%b3}, %rd42;
	sub.cc.u32 	%r0, %a0, %b0;
	subc.cc.u32 	%r1, %a1, %b1;
	subc.cc.u32 	%r2, %a2, %b2;
	subc.u32 	%r3, %a3, %b3;
	mov.b64 	%rd46, {%r0,%r1};
	mov.b64 	%rd47, {%r2,%r3};
	}
	xor.b32  	%r36, %r25, -2147483648;
	selp.b64 	%rd73, %rd42, %rd47, %p7;
	selp.b64 	%rd14, %rd43, %rd46, %p7;
	selp.b32 	%r17, %r25, %r36, %p7;
	clz.b64 	%r37, %rd73;
	cvt.u64.u32 	%rd15, %r37;
	setp.eq.s32 	%p8, %r37, 0;
	@%p8 bra 	$L__BB6_8;
	cvt.u32.u64 	%r38, %rd15;
	and.b32  	%r39, %r38, 63;
	shl.b64 	%rd48, %rd73, %r39;
	shr.u64 	%rd49, %rd14, 1;
	not.b32 	%r40, %r38;
	and.b32  	%r41, %r40, 63;
	shr.u64 	%rd50, %rd49, %r41;
	or.b64  	%rd73, %rd48, %rd50;
$L__BB6_8:
	mov.b64 	%rd51, -3958705157555305931;
	{
	.reg .u32 %r0, %r1, %r2, %r3, %alo, %ahi, %blo, %bhi;
	mov.b64 	{%alo,%ahi}, %rd73;
	mov.b64 	{%blo,%bhi}, %rd51;
	mul.lo.u32 	%r0, %alo, %blo;
	mul.hi.u32 	%r1, %alo, %blo;
	mad.lo.cc.u32 	%r1, %alo, %bhi, %r1;
	madc.hi.u32 	%r2, %alo, %bhi, 0;
	mad.lo.cc.u32 	%r1, %ahi, %blo, %r1;
	madc.hi.cc.u32 	%r2, %ahi, %blo, %r2;
	madc.hi.u32 	%r3, %ahi, %bhi, 0;
	mad.lo.cc.u32 	%r2, %ahi, %bhi, %r2;
	addc.u32 	%r3, %r3, 0;
	mov.b64 	%rd52, {%r0,%r1};
	mov.b64 	%rd53, {%r2,%r3};
	}
	setp.gt.s64 	%p9, %rd53, 0;
	{
	.reg .u32 %r0, %r1, %r2, %r3, %a0, %a1, %a2, %a3, %b0, %b1, %b2, %b3;
	mov.b64 	{%a0,%a1}, %rd52;
	mov.b64 	{%a2,%a3}, %rd53;
	mov.b64 	{%b0,%b1}, %rd52;
	mov.b64 	{%b2,%b3}, %rd53;
	add.cc.u32 	%r0, %a0, %b0;
	addc.cc.u32 	%r1, %a1, %b1;
	addc.cc.u32 	%r2, %a2, %b2;
	addc.u32 	%r3, %a3, %b3;
	mov.b64 	%rd54, {%r0,%r1};
	mov.b64 	%rd55, {%r2,%r3};
	}
	selp.b64 	%rd56, %rd55, %rd53, %p9;
	selp.s64 	%rd57, -1, 0, %p9;
	sub.s64 	%rd58, %rd57, %rd15;
	cvt.u64.u32 	%rd59, %r17;
	shl.b64 	%rd60, %rd59, 32;
	add.s64 	%rd61, %rd56, 1;
	shr.u64 	%rd62, %rd61, 10;
	add.s64 	%rd63, %rd62, 1;
	shr.u64 	%rd64, %rd63, 1;
	shl.b64 	%rd65, %rd58, 52;
	add.s64 	%rd66, %rd65, %rd64;
	add.s64 	%rd67, %rd66, 4602678819172646912;
	or.b64  	%rd68, %rd67, %rd60;
	mov.b64 	%fd4, %rd68;
$L__BB6_9:
	st.param.f64 	[func_retval0], %fd4;
	st.param.b32 	[func_retval0+8], %r46;
	ret;

}
.func  (.param .b64 func_retval0) __internal_accurate_pow(
	.param .b64 __internal_accurate_pow_param_0
)
{
	.reg .pred 	%p<8>;
	.reg .b32 	%r<49>;
	.reg .b32 	%f<3>;
	.reg .b64 	%fd<109>;

	ld.param.f64 	%fd10, [__internal_accurate_pow_param_0];
	{
	.reg .b32 %temp; 
	mov.b64 	{%temp, %r46}, %fd10;
	}
	{
	.reg .b32 %temp; 
	mov.b64 	{%r45, %temp}, %fd10;
	}
	shr.u32 	%r47, %r46, 20;
	setp.gt.u32 	%p1, %r46, 1048575;
	@%p1 bra 	$L__BB7_2;
	mul.f64 	%fd11, %fd10, 0d4350000000000000;
	{
	.reg .b32 %temp; 
	mov.b64 	{%temp, %r46}, %fd11;
	}
	{
	.reg .b32 %temp; 
	mov.b64 	{%r45, %temp}, %fd11;
	}
	shr.u32 	%r16, %r46, 20;
	add.s32 	%r47, %r16, -54;
$L__BB7_2:
	add.s32 	%r48, %r47, -1023;
	and.b32  	%r17, %r46, -2146435073;
	or.b32  	%r18, %r17, 1072693248;
	mov.b64 	%fd107, {%r45, %r18};
	setp.lt.u32 	%p2, %r18, 1073127583;
	@%p2 bra 	$L__BB7_4;
	{
	.reg .b32 %temp; 
	mov.b64 	{%r19, %temp}, %fd107;
	}
	{
	.reg .b32 %temp; 
	mov.b64 	{%temp, %r20}, %fd107;
	}
	add.s32 	%r21, %r20, -1048576;
	mov.b64 	%fd107, {%r19, %r21};
	add.s32 	%r48, %r47, -1022;
$L__BB7_4:
	add.f64 	%fd12, %fd107, 0dBFF0000000000000;
	add.f64 	%fd13, %fd107, 0d3FF0000000000000;
	rcp.approx.ftz.f64 	%fd14, %fd13;
	neg.f64 	%fd15, %fd13;
	fma.rn.f64 	%fd16, %fd15, %fd14, 0d3FF0000000000000;
	fma.rn.f64 	%fd17, %fd16, %fd16, %fd16;
	fma.rn.f64 	%fd18, %fd17, %fd14, %fd14;
	mul.f64 	%fd19, %fd12, %fd18;
	fma.rn.f64 	%fd20, %fd12, %fd18, %fd19;
	mul.f64 	%fd21, %fd20, %fd20;
	fma.rn.f64 	%fd22, %fd21, 0d3EB0F5FF7D2CAFE2, 0d3ED0F5D241AD3B5A;
	fma.rn.f64 	%fd23, %fd22, %fd21, 0d3EF3B20A75488A3F;
	fma.rn.f64 	%fd24, %fd23, %fd21, 0d3F1745CDE4FAECD5;
	fma.rn.f64 	%fd25, %fd24, %fd21, 0d3F3C71C7258A578B;
	fma.rn.f64 	%fd26, %fd25, %fd21, 0d3F6249249242B910;
	fma.rn.f64 	%fd27, %fd26, %fd21, 0d3F89999999999DFB;
	sub.f64 	%fd28, %fd12, %fd20;
	add.f64 	%fd29, %fd28, %fd28;
	neg.f64 	%fd30, %fd20;
	fma.rn.f64 	%fd31, %fd30, %fd12, %fd29;
	mul.f64 	%fd32, %fd18, %fd31;
	fma.rn.f64 	%fd33, %fd21, %fd27, 0d3FB5555555555555;
	mov.f64 	%fd34, 0d3FB5555555555555;
	sub.f64 	%fd35, %fd34, %fd33;
	fma.rn.f64 	%fd36, %fd21, %fd27, %fd35;
	add.f64 	%fd37, %fd36, 0dBC46A4CB00B9E7B0;
	add.f64 	%fd38, %fd33, %fd37;
	sub.f64 	%fd39, %fd33, %fd38;
	add.f64 	%fd40, %fd37, %fd39;
	mul.rn.f64 	%fd41, %fd20, %fd20;
	neg.f64 	%fd42, %fd41;
	fma.rn.f64 	%fd43, %fd20, %fd20, %fd42;
	{
	.reg .b32 %temp; 
	mov.b64 	{%r22, %temp}, %fd32;
	}
	{
	.reg .b32 %temp; 
	mov.b64 	{%temp, %r23}, %fd32;
	}
	add.s32 	%r24, %r23, 1048576;
	mov.b64 	%fd44, {%r22, %r24};
	fma.rn.f64 	%fd45, %fd20, %fd44, %fd43;
	mul.rn.f64 	%fd46, %fd41, %fd20;
	neg.f64 	%fd47, %fd46;
	fma.rn.f64 	%fd48, %fd41, %fd20, %fd47;
	fma.rn.f64 	%fd49, %fd41, %fd32, %fd48;
	fma.rn.f64 	%fd50, %fd45, %fd20, %fd49;
	mul.rn.f64 	%fd51, %fd38, %fd46;
	neg.f64 	%fd52, %fd51;
	fma.rn.f64 	%fd53, %fd38, %fd46, %fd52;
	fma.rn.f64 	%fd54, %fd38, %fd50, %fd53;
	fma.rn.f64 	%fd55, %fd40, %fd46, %fd54;
	add.f64 	%fd56, %fd51, %fd55;
	sub.f64 	%fd57, %fd51, %fd56;
	add.f64 	%fd58, %fd55, %fd57;
	add.f64 	%fd59, %fd20, %fd56;
	sub.f64 	%fd60, %fd20, %fd59;
	add.f64 	%fd61, %fd56, %fd60;
	add.f64 	%fd62, %fd58, %fd61;
	add.f64 	%fd63, %fd32, %fd62;
	add.f64 	%fd64, %fd59, %fd63;
	sub.f64 	%fd65, %fd59, %fd64;
	add.f64 	%fd66, %fd63, %fd65;
	xor.b32  	%r25, %r48, -2147483648;
	mov.b32 	%r26, 1127219200;
	mov.b64 	%fd67, {%r25, %r26};
	mov.b32 	%r27, -2147483648;
	mov.b64 	%fd68, {%r27, %r26};
	sub.f64 	%fd69, %fd67, %fd68;
	fma.rn.f64 	%fd70, %fd69, 0d3FE62E42FEFA39EF, %fd64;
	fma.rn.f64 	%fd71, %fd69, 0dBFE62E42FEFA39EF, %fd70;
	sub.f64 	%fd72, %fd71, %fd64;
	sub.f64 	%fd73, %fd66, %fd72;
	fma.rn.f64 	%fd74, %fd69, 0d3C7ABC9E3B39803F, %fd73;
	add.f64 	%fd75, %fd70, %fd74;
	sub.f64 	%fd76, %fd70, %fd75;
	add.f64 	%fd77, %fd74, %fd76;
	mov.f64 	%fd78, 0d3FF8000000000000;
	{
	.reg .b32 %temp; 
	mov.b64 	{%temp, %r28}, %fd78;
	}
	{
	.reg .b32 %temp; 
	mov.b64 	{%r29, %temp}, %fd78;
	}
	shl.b32 	%r30, %r28, 1;
	setp.gt.u32 	%p3, %r30, -33554433;
	and.b32  	%r31, %r28, -15728641;
	selp.b32 	%r32, %r31, %r28, %p3;
	mov.b64 	%fd79, {%r29, %r32};
	mul.rn.f64 	%fd80, %fd75, %fd79;
	neg.f64 	%fd81, %fd80;
	fma.rn.f64 	%fd82, %fd75, %fd79, %fd81;
	fma.rn.f64 	%fd83, %fd77, %fd79, %fd82;
	add.f64 	%fd4, %fd80, %fd83;
	sub.f64 	%fd84, %fd80, %fd4;
	add.f64 	%fd5, %fd83, %fd84;
	fma.rn.f64 	%fd85, %fd4, 0d3FF71547652B82FE, 0d4338000000000000;
	{
	.reg .b32 %temp; 
	mov.b64 	{%r13, %temp}, %fd85;
	}
	mov.f64 	%fd86, 0dC338000000000000;
	add.rn.f64 	%fd87, %fd85, %fd86;
	fma.rn.f64 	%fd88, %fd87, 0dBFE62E42FEFA39EF, %fd4;
	fma.rn.f64 	%fd89, %fd87, 0dBC7ABC9E3B39803F, %fd88;
	fma.rn.f64 	%fd90, %fd89, 0d3E5ADE1569CE2BDF, 0d3E928AF3FCA213EA;
	fma.rn.f64 	%fd91, %fd90, %fd89, 0d3EC71DEE62401315;
	fma.rn.f64 	%fd92, %fd91, %fd89, 0d3EFA01997C89EB71;
	fma.rn.f64 	%fd93, %fd92, %fd89, 0d3F2A01A014761F65;
	fma.rn.f64 	%fd94, %fd93, %fd89, 0d3F56C16C1852B7AF;
	fma.rn.f64 	%fd95, %fd94, %fd89, 0d3F81111111122322;
	fma.rn.f64 	%fd96, %fd95, %fd89, 0d3FA55555555502A1;
	fma.rn.f64 	%fd97, %fd96, %fd89, 0d3FC5555555555511;
	fma.rn.f64 	%fd98, %fd97, %fd89, 0d3FE000000000000B;
	fma.rn.f64 	%fd99, %fd98, %fd89, 0d3FF0000000000000;
	fma.rn.f64 	%fd100, %fd99, %fd89, 0d3FF0000000000000;
	{
	.reg .b32 %temp; 
	mov.b64 	{%r14, %temp}, %fd100;
	}
	{
	.reg .b32 %temp; 
	mov.b64 	{%temp, %r15}, %fd100;
	}
	shl.b32 	%r33, %r13, 20;
	add.s32 	%r34, %r33, %r15;
	mov.b64 	%fd108, {%r14, %r34};
	{
	.reg .b32 %temp; 
	mov.b64 	{%temp, %r35}, %fd4;
	}
	mov.b32 	%f2, %r35;
	abs.f32 	%f1, %f2;
	setp.lt.f32 	%p4, %f1, 0f4086232B;
	@%p4 bra 	$L__BB7_7;
	setp.lt.f64 	%p5, %fd4, 0d0000000000000000;
	add.f64 	%fd101, %fd4, 0d7FF0000000000000;
	selp.f64 	%fd108, 0d0000000000000000, %fd101, %p5;
	setp.geu.f32 	%p6, %f1, 0f40874800;
	@%p6 bra 	$L__BB7_7;
	shr.u32 	%r36, %r13, 31;
	add.s32 	%r37, %r13, %r36;
	shr.s32 	%r38, %r37, 1;
	shl.b32 	%r39, %r38, 20;
	add.s32 	%r40, %r15, %r39;
	mov.b64 	%fd102, {%r14, %r40};
	sub.s32 	%r41, %r13, %r38;
	shl.b32 	%r42, %r41, 20;
	add.s32 	%r43, %r42, 1072693248;
	mov.b32 	%r44, 0;
	mov.b64 	%fd103, {%r44, %r43};
	mul.f64 	%fd108, %fd103, %fd102;
$L__BB7_7:
	abs.f64 	%fd104, %fd108;
	setp.eq.f64 	%p7, %fd104, 0d7FF0000000000000;
	fma.rn.f64 	%fd105, %fd108, %fd5, %fd108;
	selp.f64 	%fd106, %fd108, %fd105, %p7;
	st.param.f64 	[func_retval0], %fd106;
	ret;

}


// ===== COMPILED SASS (sm_100) =====

	.target	sm_100

	.elftype	@"ET_EXEC"


//--------------------- .note.nv.tkinfo           --------------------------
	.section	.note.nv.tkinfo,"",@"SHT_NOTE"
	.sectionflags	@"SHF_NOTE_NV_TKINFO"
	.tkinfo
        /*0018*/ 	.word	0x00000002
        /*0030*/ 	.string	""
        /*0030*/ 	.string	"ptxas"
        /*0030*/ 	.string	"Cuda compilation tools, release 13.0, V13.0.88"
        /*0030*/ 	.string	"Build cuda_13.0.r13.0/compiler.36424714_0"
        /*0030*/ 	.string	"-arch sm_100 -m 64 "



//--------------------- .note.nv.cuinfo           --------------------------
	.section	.note.nv.cuinfo,"",@"SHT_NOTE"
	.sectionflags	@"SHF_NOTE_NV_CUINFO"
        /*0018*/ 	.short	0x0002
        /*001a*/ 	.short	0x0064
        /*001c*/ 	.short	0x0082
	.zero		2


//--------------------- .nv.info                  --------------------------
	.section	.nv.info,"",@"SHT_CUDA_INFO"
	.align	4


	//----- nvinfo : EIATTR_REGCOUNT
	.align		4
        /*0000*/ 	.byte	0x04, 0x2f
        /*0002*/ 	.short	(.L_3 - .L_2)
	.align		4
.L_2:
        /*0004*/ 	.word	index@(_Z7update1PiS_S_P7double4Pd)
        /*0008*/ 	.word	0x0000001c


	//----- nvinfo : EIATTR_FRAME_SIZE
	.align		4
.L_3:
        /*000c*/ 	.byte	0x04, 0x11
        /*000e*/ 	.short	(.L_5 - .L_4)
	.align		4
.L_4:
        /*0010*/ 	.word	index@(_Z7update1PiS_S_P7double4Pd)
        /*0014*/ 	.word	0x00000000


	//----- nvinfo : EIATTR_REGCOUNT
	.align		4
.L_5:
        /*0018*/ 	.byte	0x04, 0x2f
        /*001a*/ 	.short	(.L_7 - .L_6)
	.align		4
.L_6:
        /*001c*/ 	.word	index@(_Z7update2PiS_S_P7double4S_)
        /*0020*/ 	.word	0x0000001e


	//----- nvinfo : EIATTR_FRAME_SIZE
	.align		4
.L_7:
        /*0024*/ 	.byte	0x04, 0x11
        /*0026*/ 	.short	(.L_9 - .L_8)
	.align		4
.L_8:
        /*0028*/ 	.word	index@(_Z7update2PiS_S_P7double4S_)
        /*002c*/ 	.word	0x00000000


	//----- nvinfo : EIATTR_REGCOUNT
	.align		4
.L_9:
        /*0030*/ 	.byte	0x04, 0x2f
        /*0032*/ 	.short	(.L_11 - .L_10)
	.align		4
.L_10:
        /*0034*/ 	.word	index@(_Z7update3PiS_S_S_P7double4S_Pb)
        /*0038*/ 	.word	0x0000001e


	//----- nvinfo : EIATTR_FRAME_SIZE
	.align		4
.L_11:
        /*003c*/ 	.byte	0x04, 0x11
        /*003e*/ 	.short	(.L_13 - .L_12)
	.align		4
.L_12:
        /*0040*/ 	.word	index@(_Z7update3PiS_S_S_P7double4S_Pb)
        /*0044*/ 	.word	0x00000000


	//----- nvinfo : EIATTR_REGCOUNT
	.align		4
.L_13:
        /*0048*/ 	.byte	0x04, 0x2f
        /*004a*/ 	.short	(.L_15 - .L_14)
	.align		4
.L_14:
        /*004c*/ 	.word	index@(_Z8problem1PiP7double4S1_)
        /*0050*/ 	.word	0x00000026


	//----- nvinfo : EIATTR_FRAME_SIZE
	.align		4
.L_15:
        /*0054*/ 	.byte	0x04, 0x11
        /*0056*/ 	.short	(.L_17 - .L_16)
	.align		4
.L_16:
        /*0058*/ 	.word	index@($_Z8problem1PiP7double4S1_$__internal_accurate_pow)
        /*005c*/ 	.word	0x00000000


	//----- nvinfo : EIATTR_FRAME_SIZE
	.align		4
.L_17:
        /*0060*/ 	.byte	0x04, 0x11
        /*0062*/ 	.short	(.L_19 - .L_18)
	.align		4
.L_18:
        /*0064*/ 	.word	index@($__internal_2_$__cuda_sm20_div_rn_f64_full)
        /*0068*/ 	.word	0x00000000


	//----- nvinfo : EIATTR_FRAME_SIZE
	.align		4
.L_19:
        /*006c*/ 	.byte	0x04, 0x11
        /*006e*/ 	.short	(.L_21 - .L_20)
	.align		4
.L_20:
        /*0070*/ 	.word	index@(_Z8problem1PiP7double4S1_)
        /*0074*/ 	.word	0x00000000


	//----- nvinfo : EIATTR_REGCOUNT
	.align		4
.L_21:
        /*0078*/ 	.byte	0x04, 0x2f
        /*007a*/ 	.short	(.L_23 - .L_22)
	.align		4
.L_22:
        /*007c*/ 	.word	index@(_Z8problem2PiS_P7double4S1_S_)
        /*0080*/ 	.word	0x00000028


	//----- nvinfo : EIATTR_FRAME_SIZE
	.align		4
.L_23:
        /*0084*/ 	.byte	0x04, 0x11
        /*0086*/ 	.short	(.L_25 - .L_24)
	.align		4
.L_24:
        /*0088*/ 	.word	index@($_Z8problem2PiS_P7double4S1_S_$__internal_trig_reduction_slowpathd)
        /*008c*/ 	.word	0x00000028


	//----- nvinfo : EIATTR_FRAME_SIZE
	.align		4
.L_25:
        /*0090*/ 	.byte	0x04, 0x11
        /*0092*/ 	.short	(.L_27 - .L_26)
	.align		4
.L_26:
        /*0094*/ 	.word	index@($_Z8problem2PiS_P7double4S1_S_$__internal_accurate_pow)
        /*0098*/ 	.word	0x00000028


	//----- nvinfo : EIATTR_FRAME_SIZE
	.align		4
.L_27:
        /*009c*/ 	.byte	0x04, 0x11
        /*009e*/ 	.short	(.L_29 - .L_28)
	.align		4
.L_28:
        /*00a0*/ 	.word	index@($__internal_1_$__cuda_sm20_div_rn_f64_full)
        /*00a4*/ 	.word	0x00000028


	//----- nvinfo : EIATTR_FRAME_SIZE
	.align		4
.L_29:
        /*00a8*/ 	.byte	0x04, 0x11
        /*00aa*/ 	.short	(.L_31 - .L_30)
	.align		4
.L_30:
        /*00ac*/ 	.word	index@(_Z8problem2PiS_P7double4S1_S_)
        /*00b0*/ 	.word	0x00000028


	//----- nvinfo : EIATTR_REGCOUNT
	.align		4
.L_31:
        /*00b4*/ 	.byte	0x04, 0x2f
        /*00b6*/ 	.short	(.L_33 - .L_32)
	.align		4
.L_32:
        /*00b8*/ 	.word	index@(_Z8problem3PiS_P7double4S1_Pb)
        /*00bc*/ 	.word	0x00000028


	//----- nvinfo : EIATTR_FRAME_SIZE
	.align		4
.L_33:
        /*00c0*/ 	.byte	0x04, 0x11
        /*00c2*/ 	.short	(.L_35 - .L_34)
	.align		4
.L_34:
        /*00c4*/ 	.word	index@($_Z8problem3PiS_P7double4S1_Pb$__internal_trig_reduction_slowpathd)
        /*00c8*/ 	.word	0x00000028


	//----- nvinfo : EIATTR_FRAME_SIZE
	.align		4
.L_35:
        /*00cc*/ 	.byte	0x04, 0x11
        /*00ce*/ 	.short	(.L_37 - .L_36)
	.align		4
.L_36:
        /*00d0*/ 	.word	index@($_Z8problem3PiS_P7double4S1_Pb$__internal_accurate_pow)
        /*00d4*/ 	.word	0x00000028


	//----- nvinfo : EIATTR_FRAME_SIZE
	.align		4
.L_37:
        /*00d8*/ 	.byte	0x04, 0x11
        /*00da*/ 	.short	(.L_39 - .L_38)
	.align		4
.L_38:
        /*00dc*/ 	.word	index@($__internal_0_$__cuda_sm20_div_rn_f64_full)
        /*00e0*/ 	.word	0x00000028


	//----- nvinfo : EIATTR_FRAME_SIZE
	.align		4
.L_39:
        /*00e4*/ 	.byte	0x04, 0x11
        /*00e6*/ 	.short	(.L_41 - .L_40)
	.align		4
.L_40:
        /*00e8*/ 	.word	index@(_Z8problem3PiS_P7double4S1_Pb)
        /*00ec*/ 	.word	0x00000028


	//----- nvinfo : EIATTR_MIN_STACK_SIZE
	.align		4
.L_41:
        /*00f0*/ 	.byte	0x04, 0x12
        /*00f2*/ 	.short	(.L_43 - .L_42)
	.align		4
.L_42:
        /*00f4*/ 	.word	index@(_Z8problem3PiS_P7double4S1_Pb)
        /*00f8*/ 	.word	0x00000028


	//----- nvinfo : EIATTR_MIN_STACK_SIZE
	.align		4
.L_43:
        /*00fc*/ 	.byte	0x04, 0x12
        /*00fe*/ 	.short	(.L_45 - .L_44)
	.align		4
.L_44:
        /*0100*/ 	.word	index@(_Z8problem2PiS_P7double4S1_S_)
        /*0104*/ 	.word	0x00000028


	//----- nvinfo : EIATTR_MIN_STACK_SIZE
	.align		4
.L_45:
        /*0108*/ 	.byte	0x04, 0x12
        /*010a*/ 	.short	(.L_47 - .L_46)
	.align		4
.L_46:
        /*010c*/ 	.word	index@(_Z8problem1PiP7double4S1_)
        /*0110*/ 	.word	0x00000000


	//----- nvinfo : EIATTR_MIN_STACK_SIZE
	.align		4
.L_47:
        /*0114*/ 	.byte	0x04, 0x12
        /*0116*/ 	.short	(.L_49 - .L_48)
	.align		4
.L_48:
        /*0118*/ 	.word	index@(_Z7update3PiS_S_S_P7double4S_Pb)
        /*011c*/ 	.word	0x00000000


	//----- nvinfo : EIATTR_MIN_STACK_SIZE
	.align		4
.L_49:
        /*0120*/ 	.byte	0x04, 0x12
        /*0122*/ 	.short	(.L_51 - .L_50)
	.align		4
.L_50:
        /*0124*/ 	.word	index@(_Z7update2PiS_S_P7double4S_)
        /*0128*/ 	.word	0x00000000


	//----- nvinfo : EIATTR_MIN_STACK_SIZE
	.align		4
.L_51:
        /*012c*/ 	.byte	0x04, 0x12
        /*012e*/ 	.short	(.L_53 - .L_52)
	.align		4
.L_52:
        /*0130*/ 	.word	index@(_Z7update1PiS_S_P7double4Pd)
        /*0134*/ 	.word	0x00000000
.L_53:


//--------------------- .nv.compat                --------------------------
	.section	.nv.compat,"",@"SHT_CUDA_COMPAT_INFO"
	.align	4
        /*0000*/ 	.byte	0x02, 0x09, 0x00, 0x00, 0x02, 0x02, 0x01, 0x00, 0x02, 0x05, 0x05, 0x00, 0x03, 0x07, 0x01, 0x01
        /*0010*/ 	.byte	0x02, 0x03, 0x00, 0x00, 0x02, 0x06, 0x01, 0x00, 0x04, 0x0b, 0x08, 0x00, 0x01, 0x00, 0x00, 0x00
        /*0020*/ 	.byte	0x00, 0x00, 0x00, 0x00


//--------------------- .nv.info._Z8problem3PiS_P7double4S1_Pb --------------------------
	.section	.nv.info._Z8problem3PiS_P7double4S1_Pb,"",@"SHT_CUDA_INFO"
	.sectionflags	@""
	.align	4


	//----- nvinfo : EIATTR_CUDA_API_VERSION
	.align		4
        /*0000*/ 	.byte	0x04, 0x37
        /*0002*/ 	.short	(.L_55 - .L_54)
.L_54:
        /*0004*/ 	.word	0x00000082


	//----- nvinfo : EIATTR_KPARAM_INFO
	.align		4
.L_55:
        /*0008*/ 	.byte	0x04, 0x17
        /*000a*/ 	.short	(.L_57 - .L_56)
.L_56:
        /*000c*/ 	.word	0x00000000
        /*0010*/ 	.short	0x0004
        /*0012*/ 	.short	0x0020
        /*0014*/ 	.byte	0x00, 0xf5, 0x21, 0x00


	//----- nvinfo : EIATTR_KPARAM_INFO
	.align		4
.L_57:
        /*0018*/ 	.byte	0x04, 0x17
        /*001a*/ 	.short	(.L_59 - .L_58)
.L_58:
        /*001c*/ 	.word	0x00000000
        /*0020*/ 	.short	0x0003
        /*0022*/ 	.short	0x0018
        /*0024*/ 	.byte	0x00, 0xf5, 0x21, 0x00


	//----- nvinfo : EIATTR_KPARAM_INFO
	.align		4
.L_59:
        /*0028*/ 	.byte	0x04, 0x17
        /*002a*/ 	.short	(.L_61 - .L_60)
.L_60:
        /*002c*/ 	.word	0x00000000
        /*0030*/ 	.short	0x0002
        /*0032*/ 	.short	0x0010
        /*0034*/ 	.byte	0x00, 0xf5, 0x21, 0x00


	//----- nvinfo : EIATTR_KPARAM_INFO
	.align		4
.L_61:
        /*0038*/ 	.byte	0x04, 0x17
        /*003a*/ 	.short	(.L_63 - .L_62)
.L_62:
        /*003c*/ 	.word	0x00000000
        /*0040*/ 	.short	0x0001
        /*0042*/ 	.short	0x0008
        /*0044*/ 	.byte	0x00, 0xf5, 0x21, 0x00


	//----- nvinfo : EIATTR_KPARAM_INFO
	.align		4
.L_63:
        /*0048*/ 	.byte	0x04, 0x17
        /*004a*/ 	.short	(.L_65 - .L_64)
.L_64:
        /*004c*/ 	.word	0x00000000
        /*0050*/ 	.short	0x0000
        /*0052*/ 	.short	0x0000
        /*0054*/ 	.byte	0x00, 0xf5, 0x21, 0x00


	//----- nvinfo : EIATTR_SPARSE_MMA_MASK
	.align		4
.L_65:
        /*0058*/ 	.byte	0x03, 0x50
        /*005a*/ 	.short	0x0000


	//----- nvinfo : EIATTR_MAXREG_COUNT
	.align		4
        /*005c*/ 	.byte	0x03, 0x1b
        /*005e*/ 	.short	0x00ff


	//----- nvinfo : EIATTR_NUM_BARRIERS
	.align		4
        /*0060*/ 	.byte	0x02, 0x4c
        /*0062*/ 	.byte	0x01
	.zero		1


	//----- nvinfo : EIATTR_MERCURY_ISA_VERSION
	.align		4
        /*0064*/ 	.byte	0x03, 0x5f
        /*0066*/ 	.short	0x0101


	//----- nvinfo : EIATTR_VRC_CTA_INIT_COUNT
	.align		4
        /*0068*/ 	.byte	0x02, 0x4a
	.zero		1
	.zero		1


	//----- nvinfo : EIATTR_EXIT_INSTR_OFFSETS
	.align		4
        /*006c*/ 	.byte	0x04, 0x1c
        /*006e*/ 	.short	(.L_67 - .L_66)


	//   ....[0]....
.L_66:
        /*0070*/ 	.word	0x00000060


	//   ....[1]....
        /*0074*/ 	.word	0x00000d70


	//   ....[2]....
        /*0078*/ 	.word	0x00000ed0


	//----- nvinfo : EIATTR_CRS_STACK_SIZE
	.align		4
.L_67:
        /*007c*/ 	.byte	0x04, 0x1e
        /*007e*/ 	.short	(.L_69 - .L_68)
.L_68:
        /*0080*/ 	.word	0x00000000


	//----- nvinfo : EIATTR_CBANK_PARAM_SIZE
	.align		4
.L_69:
        /*0084*/ 	.byte	0x03, 0x19
        /*0086*/ 	.short	0x0028


	//----- nvinfo : EIATTR_PARAM_CBANK
	.align		4
        /*0088*/ 	.byte	0x04, 0x0a
        /*008a*/ 	.short	(.L_71 - .L_70)
	.align		4
.L_70:
        /*008c*/ 	.word	index@(.nv.constant0._Z8problem3PiS_P7double4S1_Pb)
        /*0090*/ 	.short	0x0380
        /*0092*/ 	.short	0x0028


	//----- nvinfo : EIATTR_SW_WAR
	.align		4
.L_71:
        /*0094*/ 	.byte	0x04, 0x36
        /*0096*/ 	.short	(.L_73 - .L_72)
.L_72:
        /*0098*/ 	.word	0x00000008
.L_73:


//--------------------- .nv.info._Z8problem2PiS_P7double4S1_S_ --------------------------
	.section	.nv.info._Z8problem2PiS_P7double4S1_S_,"",@"SHT_CUDA_INFO"
	.sectionflags	@""
	.align	4


	//----- nvinfo : EIATTR_CUDA_API_VERSION
	.align		4
        /*0000*/ 	.byte	0x04, 0x37
        /*0002*/ 	.short	(.L_75 - .L_74)
.L_74:
        /*0004*/ 	.word	0x00000082


	//----- nvinfo : EIATTR_KPARAM_INFO
	.align		4
.L_75:
        /*0008*/ 	.byte	0x04, 0x17
        /*000a*/ 	.short	(.L_77 - .L_76)
.L_76:
        /*000c*/ 	.word	0x00000000
        /*0010*/ 	.short	0x0004
        /*0012*/ 	.short	0x0020
        /*0014*/ 	.byte	0x00, 0xf5, 0x21, 0x00


	//----- nvinfo : EIATTR_KPARAM_INFO
	.align		4
.L_77:
        /*0018*/ 	.byte	0x04, 0x17
        /*001a*/ 	.short	(.L_79 - .L_78)
.L_78:
        /*001c*/ 	.word	0x00000000
        /*0020*/ 	.short	0x0003
        /*0022*/ 	.short	0x0018
        /*0024*/ 	.byte	0x00, 0xf5, 0x21, 0x00


	//----- nvinfo : EIATTR_KPARAM_INFO
	.align		4
.L_79:
        /*0028*/ 	.byte	0x04, 0x17
        /*002a*/ 	.short	(.L_81 - .L_80)
.L_80:
        /*002c*/ 	.word	0x00000000
        /*0030*/ 	.short	0x0002
        /*0032*/ 	.short	0x0010
        /*0034*/ 	.byte	0x00, 0xf5, 0x21, 0x00


	//----- nvinfo : EIATTR_KPARAM_INFO
	.align		4
.L_81:
        /*0038*/ 	.byte	0x04, 0x17
        /*003a*/ 	.short	(.L_83 - .L_82)
.L_82:
        /*003c*/ 	.word	0x00000000
        /*0040*/ 	.short	0x0001
        /*0042*/ 	.short	0x0008
        /*0044*/ 	.byte	0x00, 0xf5, 0x21, 0x00


	//----- nvinfo : EIATTR_KPARAM_INFO
	.align		4
.L_83:
        /*0048*/ 	.byte	0x04, 0x17
        /*004a*/ 	.short	(.L_85 - .L_84)
.L_84:
        /*004c*/ 	.word	0x00000000
        /*0050*/ 	.short	0x0000
        /*0052*/ 	.short	0x0000
        /*0054*/ 	.byte	0x00, 0xf5, 0x21, 0x00


	//----- nvinfo : EIATTR_SPARSE_MMA_MASK
	.align		4
.L_85:
        /*0058*/ 	.byte	0x03, 0x50
        /*005a*/ 	.short	0x0000


	//----- nvinfo : EIATTR_MAXREG_COUNT
	.align		4
        /*005c*/ 	.byte	0x03, 0x1b
        /*005e*/ 	.short	0x00ff


	//----- nvinfo : EIATTR_NUM_BARRIERS
	.align		4
        /*0060*/ 	.byte	0x02, 0x4c
        /*0062*/ 	.byte	0x01
	.zero		1


	//----- nvinfo : EIATTR_MERCURY_ISA_VERSION
	.align		4
        /*0064*/ 	.byte	0x03, 0x5f
        /*0066*/ 	.short	0x0101


	//----- nvinfo : EIATTR_VRC_CTA_INIT_COUNT
	.align		4
        /*0068*/ 	.byte	0x02, 0x4a
	.zero		1
	.zero		1


	//----- nvinfo : EIATTR_EXIT_INSTR_OFFSETS
	.align		4
        /*006c*/ 	.byte	0x04, 0x1c
        /*006e*/ 	.short	(.L_87 - .L_86)


	//   ....[0]....
.L_86:
        /*0070*/ 	.word	0x00000060


	//   ....[1]....
        /*0074*/ 	.word	0x00000d70


	//   ....[2]....
        /*0078*/ 	.word	0x00000ed0


	//----- nvinfo : EIATTR_CRS_STACK_SIZE
	.align		4
.L_87:
        /*007c*/ 	.byte	0x04, 0x1e
        /*007e*/ 	.short	(.L_89 - .L_88)
.L_88:
        /*0080*/ 	.word	0x00000000


	//----- nvinfo : EIATTR_CBANK_PARAM_SIZE
	.align		4
.L_89:
        /*0084*/ 	.byte	0x03, 0x19
        /*0086*/ 	.short	0x0028


	//----- nvinfo : EIATTR_PARAM_CBANK
	.align		4
        /*0088*/ 	.byte	0x04, 0x0a
        /*008a*/ 	.short	(.L_91 - .L_90)
	.align		4
.L_90:
        /*008c*/ 	.word	index@(.nv.constant0._Z8problem2PiS_P7double4S1_S_)
        /*0090*/ 	.short	0x0380
        /*0092*/ 	.short	0x0028


	//----- nvinfo : EIATTR_SW_WAR
	.align		4
.L_91:
        /*0094*/ 	.byte	0x04, 0x36
        /*0096*/ 	.short	(.L_93 - .L_92)
.L_92:
        /*0098*/ 	.word	0x00000008
.L_93:


//--------------------- .nv.info._Z8problem1PiP7double4S1_ --------------------------
	.section	.nv.info._Z8problem1PiP7double4S1_,"",@"SHT_CUDA_INFO"
	.sectionflags	@""
	.align	4


	//----- nvinfo : EIATTR_CUDA_API_VERSION
	.align		4
        /*0000*/ 	.byte	0x04, 0x37
        /*0002*/ 	.short	(.L_95 - .L_94)
.L_94:
        /*0004*/ 	.word	0x00000082


	//----- nvinfo : EIATTR_KPARAM_INFO
	.align		4
.L_95:
        /*0008*/ 	.byte	0x04, 0x17
        /*000a*/ 	.short	(.L_97 - .L_96)
.L_96:
        /*000c*/ 	.word	0x00000000
        /*0010*/ 	.short	0x0002
        /*0012*/ 	.short	0x0010
        /*0014*/ 	.byte	0x00, 0xf5, 0x21, 0x00


	//----- nvinfo : EIATTR_KPARAM_INFO
	.align		4
.L_97:
        /*0018*/ 	.byte	0x04, 0x17
        /*001a*/ 	.short	(.L_99 - .L_98)
.L_98:
        /*001c*/ 	.word	0x00000000
        /*0020*/ 	.short	0x0001
        /*0022*/ 	.short	0x0008
        /*0024*/ 	.byte	0x00, 0xf5, 0x21, 0x00


	//----- nvinfo : EIATTR_KPARAM_INFO
	.align		4
.L_99:
        /*0028*/ 	.byte	0x04, 0x17
        /*002a*/ 	.short	(.L_101 - .L_100)
.L_100:
        /*002c*/ 	.word	0x00000000
        /*0030*/ 	.short	0x0000
        /*0032*/ 	.short	0x0000
        /*0034*/ 	.byte	0x00, 0xf5, 0x21, 0x00


	//----- nvinfo : EIATTR_SPARSE_MMA_MASK
	.align		4
.L_101:
        /*0038*/ 	.byte	0x03, 0x50
        /*003a*/ 	.short	0x0000


	//----- nvinfo : EIATTR_MAXREG_COUNT
	.align		4
        /*003c*/ 	.byte	0x03, 0x1b
        /*003e*/ 	.short	0x00ff


	//----- nvinfo : EIATTR_NUM_BARRIERS
	.align		4
        /*0040*/ 	.byte	0x02, 0x4c
        /*0042*/ 	.byte	0x01
	.zero		1


	//----- nvinfo : EIATTR_MERCURY_ISA_VERSION
	.align		4
        /*0044*/ 	.byte	0x03, 0x5f
        /*0046*/ 	.short	0x0101


	//----- nvinfo : EIATTR_VRC_CTA_INIT_COUNT
	.align		4
        /*0048*/ 	.byte	0x02, 0x4a
	.zero		1
	.zero		1


	//----- nvinfo : EIATTR_EXIT_INSTR_OFFSETS
	.align		4
        /*004c*/ 	.byte	0x04, 0x1c
        /*004e*/ 	.short	(.L_103 - .L_102)


	//   ....[0]....
.L_102:
        /*0050*/ 	.word	0x00000780


	//   ....[1]....
        /*0054*/ 	.word	0x000008e0


	//----- nvinfo : EIATTR_CRS_STACK_SIZE
	.align		4
.L_103:
        /*0058*/ 	.byte	0x04, 0x1e
        /*005a*/ 	.short	(.L_105 - .L_104)
.L_104:
        /*005c*/ 	.word	0x00000000


	//----- nvinfo : EIATTR_CBANK_PARAM_SIZE
	.align		4
.L_105:
        /*0060*/ 	.byte	0x03, 0x19
        /*0062*/ 	.short	0x0018


	//----- nvinfo : EIATTR_PARAM_CBANK
	.align		4
        /*0064*/ 	.byte	0x04, 0x0a
        /*0066*/ 	.short	(.L_107 - .L_106)
	.align		4
.L_106:
        /*0068*/ 	.word	index@(.nv.constant0._Z8problem1PiP7double4S1_)
        /*006c*/ 	.short	0x0380
        /*006e*/ 	.short	0x0018


	//----- nvinfo : EIATTR_SW_WAR
	.align		4
.L_107:
        /*0070*/ 	.byte	0x04, 0x36
        /*0072*/ 	.short	(.L_109 - .L_108)
.L_108:
        /*0074*/ 	.word	0x00000008
.L_109:


//--------------------- .nv.info._Z7update3PiS_S_S_P7double4S_Pb --------------------------
	.section	.nv.info._Z7update3PiS_S_S_P7double4S_Pb,"",@"SHT_CUDA_INFO"
	.sectionflags	@""
	.align	4


	//----- nvinfo : EIATTR_CUDA_API_VERSION
	.align		4
        /*0000*/ 	.byte	0x04, 0x37
        /*0002*/ 	.short	(.L_111 - .L_110)
.L_110:
        /*0004*/ 	.word	0x00000082


	//----- nvinfo : EIATTR_KPARAM_INFO
	.align		4
.L_111:
        /*0008*/ 	.byte	0x04, 0x17
        /*000a*/ 	.short	(.L_113 - .L_112)
.L_112:
        /*000c*/ 	.word	0x00000000
        /*0010*/ 	.short	0x0006
        /*0012*/ 	.short	0x0030
        /*0014*/ 	.byte	0x00, 0xf5, 0x21, 0x00


	//----- nvinfo : EIATTR_KPARAM_INFO
	.align		4
.L_113:
        /*0018*/ 	.byte	0x04, 0x17
        /*001a*/ 	.short	(.L_115 - .L_114)
.L_114:
        /*001c*/ 	.word	0x00000000
        /*0020*/ 	.short	0x0005
        /*0022*/ 	.short	0x0028
        /*0024*/ 	.byte	0x00, 0xf5, 0x21, 0x00


	//----- nvinfo : EIATTR_KPARAM_INFO
	.align		4
.L_115:
        /*0028*/ 	.byte	0x04, 0x17
        /*002a*/ 	.short	(.L_117 - .L_116)
.L_116:
        /*002c*/ 	.word	0x00000000
        /*0030*/ 	.short	0x0004
        /*0032*/ 	.short	0x0020
        /*0034*/ 	.byte	0x00, 0xf5, 0x21, 0x00


	//----- nvinfo : EIATTR_KPARAM_INFO
	.align		4
.L_117:
        /*0038*/ 	.byte	0x04, 0x17
        /*003a*/ 	.short	(.L_119 - .L_118)
.L_118:
        /*003c*/ 	.word	0x00000000
        /*0040*/ 	.short	0x0003
        /*0042*/ 	.short	0x0018
        /*0044*/ 	.byte	0x00, 0xf5, 0x21, 0x00


	//----- nvinfo : EIATTR_KPARAM_INFO
	.align		4
.L_119:
        /*0048*/ 	.byte	0x04, 0x17
        /*004a*/ 	.short	(.L_121 - .L_120)
.L_120:
        /*004c*/ 	.word	0x00000000
        /*0050*/ 	.short	0x0002
        /*0052*/ 	.short	0x0010
        /*0054*/ 	.byte	0x00, 0xf5, 0x21, 0x00


	//----- nvinfo : EIATTR_KPARAM_INFO
	.align		4
.L_121:
        /*0058*/ 	.byte	0x04, 0x17
        /*005a*/ 	.short	(.L_123 - .L_122)
.L_122:
        /*005c*/ 	.word	0x00000000
        /*0060*/ 	.short	0x0001
        /*0062*/ 	.short	0x0008
        /*0064*/ 	.byte	0x00, 0xf5, 0x21, 0x00


	//----- nvinfo : EIATTR_KPARAM_INFO
	.align		4
.L_123:
        /*0068*/ 	.byte	0x04, 0x17
        /*006a*/ 	.short	(.L_125 - .L_124)
.L_124:
        /*006c*/ 	.word	0x00000000
        /*0070*/ 	.short	0x0000
        /*0072*/ 	.short	0x0000
        /*0074*/ 	.byte	0x00, 0xf5, 0x21, 0x00


	//----- nvinfo : EIATTR_SPARSE_MMA_MASK
	.align		4
.L_125:
        /*0078*/ 	.byte	0x03, 0x50
        /*007a*/ 	.short	0x0000


	//----- nvinfo : EIATTR_MAXREG_COUNT
	.align		4
        /*007c*/ 	.byte	0x03, 0x1b
        /*007e*/ 	.short	0x00ff


	//----- nvinfo : EIATTR_MERCURY_ISA_VERSION
	.align		4
        /*0080*/ 	.byte	0x03, 0x5f
        /*0082*/ 	.short	0x0101


	//----- nvinfo : EIATTR_VRC_CTA_INIT_COUNT
	.align		4
        /*0084*/ 	.byte	0x02, 0x4a
	.zero		1
	.zero		1


	//----- nvinfo : EIATTR_EXIT_INSTR_OFFSETS
	.align		4
        /*0088*/ 	.byte	0x04, 0x1c
        /*008a*/ 	.short	(.L_127 - .L_126)


	//   ....[0]....
.L_126:
        /*008c*/ 	.word	0x00000030


	//   ....[1]....
        /*0090*/ 	.word	0x00000410


	//----- nvinfo : EIATTR_CBANK_PARAM_SIZE
	.align		4
.L_127:
        /*0094*/ 	.byte	0x03, 0x19
        /*0096*/ 	.short	0x0038


	//----- nvinfo : EIATTR_PARAM_CBANK
	.align		4
        /*0098*/ 	.byte	0x04, 0x0a
        /*009a*/ 	.short	(.L_129 - .L_128)
	.align		4
.L_128:
        /*009c*/ 	.word	index@(.nv.constant0._Z7update3PiS_S_S_P7double4S_Pb)
        /*00a0*/ 	.short	0x0380
        /*00a2*/ 	.short	0x0038


	//----- nvinfo : EIATTR_SW_WAR
	.align		4
.L_129:
        /*00a4*/ 	.byte	0x04, 0x36
        /*00a6*/ 	.short	(.L_131 - .L_130)
.L_130:
        /*00a8*/ 	.word	0x00000008
.L_131:


//--------------------- .nv.info._Z7update2PiS_S_P7double4S_ --------------------------
	.section	.nv.info._Z7update2PiS_S_P7double4S_,"",@"SHT_CUDA_INFO"
	.sectionflags	@""
	.align	4


	//----- nvinfo : EIATTR_CUDA_API_VERSION
	.align		4
        /*0000*/ 	.byte	0x04, 0x37
        /*0002*/ 	.short	(.L_133 - .L_132)
.L_132:
        /*0004*/ 	.word	0x00000082


	//----- nvinfo : EIATTR_KPARAM_INFO
	.align		4
.L_133:
        /*0008*/ 	.byte	0x04, 0x17
        /*000a*/ 	.short	(.L_135 - .L_134)
.L_134:
        /*000c*/ 	.word	0x00000000
        /*0010*/ 	.short	0x0004
        /*0012*/ 	.short	0x0020
        /*0014*/ 	.byte	0x00, 0xf5, 0x21, 0x00


	//----- nvinfo : EIATTR_KPARAM_INFO
	.align		4
.L_135:
        /*0018*/ 	.byte	0x04, 0x17
        /*001a*/ 	.short	(.L_137 - .L_136)
.L_136:
        /*001c*/ 	.word	0x00000000
        /*0020*/ 	.short	0x0003
        /*0022*/ 	.short	0x0018
        /*0024*/ 	.byte	0x00, 0xf5, 0x21, 0x00


	//----- nvinfo : EIATTR_KPARAM_INFO
	.align		4
.L_137:
        /*0028*/ 	.byte	0x04, 0x17
        /*002a*/ 	.short	(.L_139 - .L_138)
.L_138:
        /*002c*/ 	.word	0x00000000
        /*0030*/ 	.short	0x0002
        /*0032*/ 	.short	0x0010
        /*0034*/ 	.byte	0x00, 0xf5, 0x21, 0x00


	//----- nvinfo : EIATTR_KPARAM_INFO
	.align		4
.L_139:
        /*0038*/ 	.byte	0x04, 0x17
        /*003a*/ 	.short	(.L_141 - .L_140)
.L_140:
        /*003c*/ 	.word	0x00000000
        /*0040*/ 	.short	0x0001
        /*0042*/ 	.short	0x0008
        /*0044*/ 	.byte	0x00, 0xf5, 0x21, 0x00


	//----- nvinfo : EIATTR_KPARAM_INFO
	.align		4
.L_141:
        /*0048*/ 	.byte	0x04, 0x17
        /*004a*/ 	.short	(.L_143 - .L_142)
.L_142:
        /*004c*/ 	.word	0x00000000
        /*0050*/ 	.short	0x0000
        /*0052*/ 	.short	0x0000
        /*0054*/ 	.byte	0x00, 0xf5, 0x21, 0x00


	//----- nvinfo : EIATTR_SPARSE_MMA_MASK
	.align		4
.L_143:
        /*0058*/ 	.byte	0x03, 0x50
        /*005a*/ 	.short	0x0000


	//----- nvinfo : EIATTR_MAXREG_COUNT
	.align		4
        /*005c*/ 	.byte	0x03, 0x1b
        /*005e*/ 	.short	0x00ff


	//----- nvinfo : EIATTR_MERCURY_ISA_VERSION
	.align		4
        /*0060*/ 	.byte	0x03, 0x5f
        /*0062*/ 	.short	0x0101


	//----- nvinfo : EIATTR_VRC_CTA_INIT_COUNT
	.align		4
        /*0064*/ 	.byte	0x02, 0x4a
	.zero		1
	.zero		1


	//----- nvinfo : EIATTR_EXIT_INSTR_OFFSETS
	.align		4
        /*0068*/ 	.byte	0x04, 0x1c
        /*006a*/ 	.short	(.L_145 - .L_144)


	//   ....[0]....
.L_144:
        /*006c*/ 	.word	0x00000030


	//   ....[1]....
        /*0070*/ 	.word	0x00000080


	//   ....[2]....
        /*0074*/ 	.word	0x00000220


	//----- nvinfo : EIATTR_CBANK_PARAM_SIZE
	.align		4
.L_145:
        /*0078*/ 	.byte	0x03, 0x19
        /*007a*/ 	.short	0x0028


	//----- nvinfo : EIATTR_PARAM_CBANK
	.align		4
        /*007c*/ 	.byte	0x04, 0x0a
        /*007e*/ 	.short	(.L_147 - .L_146)
	.align		4
.L_146:
        /*0080*/ 	.word	index@(.nv.constant0._Z7update2PiS_S_P7double4S_)
        /*0084*/ 	.short	0x0380
        /*0086*/ 	.short	0x0028


	//----- nvinfo : EIATTR_SW_WAR
	.align		4
.L_147:
        /*0088*/ 	.byte	0x04, 0x36
        /*008a*/ 	.short	(.L_149 - .L_148)
.L_148:
        /*008c*/ 	.word	0x00000008
.L_149:


//--------------------- .nv.info._Z7update1PiS_S_P7double4Pd --------------------------
	.section	.nv.info._Z7update1PiS_S_P7double4Pd,"",@"SHT_CUDA_INFO"
	.sectionflags	@""
	.align	4


	//----- nvinfo : EIATTR_CUDA_API_VERSION
	.align		4
        /*0000*/ 	.byte	0x04, 0x37
        /*0002*/ 	.short	(.L_151 - .L_150)
.L_150:
        /*0004*/ 	.word	0x00000082


	//----- nvinfo : EIATTR_KPARAM_INFO
	.align		4
.L_151:
        /*0008*/ 	.byte	0x04, 0x17
        /*000a*/ 	.short	(.L_153 - .L_152)
.L_152:
        /*000c*/ 	.word	0x00000000
        /*0010*/ 	.short	0x0004
        /*0012*/ 	.short	0x0020
        /*0014*/ 	.byte	0x00, 0xf5, 0x21, 0x00


	//----- nvinfo : EIATTR_KPARAM_INFO
	.align		4
.L_153:
        /*0018*/ 	.byte	0x04, 0x17
        /*001a*/ 	.short	(.L_155 - .L_154)
.L_154:
        /*001c*/ 	.word	0x00000000
        /*0020*/ 	.short	0x0003
        /*0022*/ 	.short	0x0018
        /*0024*/ 	.byte	0x00, 0xf5, 0x21, 0x00


	//----- nvinfo : EIATTR_KPARAM_INFO
	.align		4
.L_155:
        /*0028*/ 	.byte	0x04, 0x17
        /*002a*/ 	.short	(.L_157 - .L_156)
.L_156:
        /*002c*/ 	.word	0x00000000
        /*0030*/ 	.short	0x0002
        /*0032*/ 	.short	0x0010
        /*0034*/ 	.byte	0x00, 0xf5, 0x21, 0x00


	//----- nvinfo : EIATTR_KPARAM_INFO
	.align		4
.L_157:
        /*0038*/ 	.byte	0x04, 0x17
        /*003a*/ 	.short	(.L_159 - .L_158)
.L_158:
        /*003c*/ 	.word	0x00000000
        /*0040*/ 	.short	0x0001
        /*0042*/ 	.short	0x0008
        /*0044*/ 	.byte	0x00, 0xf5, 0x21, 0x00


	//----- nvinfo : EIATTR_KPARAM_INFO
	.align		4
.L_159:
        /*0048*/ 	.byte	0x04, 0x17
        /*004a*/ 	.short	(.L_161 - .L_160)
.L_160:
        /*004c*/ 	.word	0x00000000
        /*0050*/ 	.short	0x0000
        /*0052*/ 	.short	0x0000
        /*0054*/ 	.byte	0x00, 0xf5, 0x21, 0x00


	//----- nvinfo : EIATTR_SPARSE_MMA_MASK
	.align		4
.L_161:
        /*0058*/ 	.byte	0x03, 0x50
        /*005a*/ 	.short	0x0000


	//----- nvinfo : EIATTR_MAXREG_COUNT
	.align		4
        /*005c*/ 	.byte	0x03, 0x1b
        /*005e*/ 	.short	0x00ff


	//----- nvinfo : EIATTR_MERCURY_ISA_VERSION
	.align		4
        /*0060*/ 	.byte	0x03, 0x5f
        /*0062*/ 	.short	0x0101


	//----- nvinfo : EIATTR_VRC_CTA_INIT_COUNT
	.align		4
        /*0064*/ 	.byte	0x02, 0x4a
	.zero		1
	.zero		1


	//----- nvinfo : EIATTR_EXIT_INSTR_OFFSETS
	.align		4
        /*0068*/ 	.byte	0x04, 0x1c
        /*006a*/ 	.short	(.L_163 - .L_162)


	//   ....[0]....
.L_162:
        /*006c*/ 	.word	0x00000030


	//   ....[1]....
        /*0070*/ 	.word	0x000001e0


	//----- nvinfo : EIATTR_CBANK_PARAM_SIZE
	.align		4
.L_163:
        /*0074*/ 	.byte	0x03, 0x19
        /*0076*/ 	.short	0x0028


	//----- nvinfo : EIATTR_PARAM_CBANK
	.align		4
        /*0078*/ 	.byte	0x04, 0x0a
        /*007a*/ 	.short	(.L_165 - .L_164)
	.align		4
.L_164:
        /*007c*/ 	.word	index@(.nv.constant0._Z7update1PiS_S_P7double4Pd)
        /*0080*/ 	.short	0x0380
        /*0082*/ 	.short	0x0028


	//----- nvinfo : EIATTR_SW_WAR
	.align		4
.L_165:
        /*0084*/ 	.byte	0x04, 0x36
        /*0086*/ 	.short	(.L_167 - .L_166)
.L_166:
        /*0088*/ 	.word	0x00000008
.L_167:


//--------------------- .nv.callgraph             --------------------------
	.section	.nv.callgraph,"",@"SHT_CUDA_CALLGRAPH"
	.align	4
	.sectionentsize	8
	.align		4
        /*0000*/ 	.word	0x00000000
	.align		4
        /*0004*/ 	.word	0xffffffff
	.align		4
        /*0008*/ 	.word	0x00000000
	.align		4
        /*000c*/ 	.word	0xfffffffe
	.align		4
        /*0010*/ 	.word	0x00000000
	.align		4
        /*0014*/ 	.word	0xfffffffd
	.align		4
        /*0018*/ 	.word	0x00000000
	.align		4
        /*001c*/ 	.word	0xfffffffc


//--------------------- .nv.constant4             --------------------------
	.section	.nv.constant4,"a",@progbits
	.align	8
	.align		8
.nv.constant4:
        /*0000*/ 	.dword	__cudart_i2opi_d
	.align		8
        /*0008*/ 	.dword	__cudart_sin_cos_coeffs


//--------------------- .text._Z8problem3PiS_P7double4S1_Pb --------------------------
	.section	.text._Z8problem3PiS_P7double4S1_Pb,"ax",@progbits
	.align	128
        .global         _Z8problem3PiS_P7double4S1_Pb
        .type           _Z8problem3PiS_P7double4S1_Pb,@function
        .size           _Z8problem3PiS_P7double4S1_Pb,(.L_x_88 - _Z8problem3PiS_P7double4S1_Pb)
        .other          _Z8problem3PiS_P7double4S1_Pb,@"STO_CUDA_ENTRY STV_DEFAULT"
_Z8problem3PiS_P7double4S1_Pb:
.text._Z8problem3PiS_P7double4S1_Pb:
[----:B------:R-:W0:Y:S08]  /*0000*/  LDC R1, c[0x0][0x37c] ;  /* 0x0000df00ff017b82 */ /* 0x000e300000000800 */
[----:B------:R-:W1:Y:S01]  /*0010*/  LDC.64 R2, c[0x0][0x3a0] ;  /* 0x0000e800ff027b82 */ /* 0x000e620000000a00 */
[----:B------:R-:W1:Y:S01]  /*0020*/  LDCU.64 UR6, c[0x0][0x358] ;  /* 0x00006b00ff0677ac */ /* 0x000e620008000a00 */
[----:B0-----:R-:W-:Y:S01]  /*0030*/  VIADD R1, R1, 0xffffffd8 ;  /* 0xffffffd801017836 */ /* 0x001fe20000000000 */
[----:B-1----:R-:W2:Y:S02]  /*0040*/  LDG.E.U8 R2, desc[UR6][R2.64] ;  /* 0x0000000602027981 */ /* 0x002ea4000c1e1100 */
[----:B--2---:R-:W-:-:S13]  /*0050*/  ISETP.NE.AND P0, PT, R2, RZ, PT ;  /* 0x000000ff0200720c */ /* 0x004fda0003f05270 */
[----:B------:R-:W-:Y:S05]  /*0060*/  @!P0 EXIT ;  /* 0x000000000000894d */ /* 0x000fea0003800000 */
[----:B------:R-:W0:Y:S01]  /*0070*/  LDC.64 R2, c[0x0][0x388] ;  /* 0x0000e200ff027b82 */ /* 0x000e220000000a00 */
[----:B------:R-:W1:Y:S01]  /*0080*/  S2R R27, SR_CgaCtaId ;  /* 0x00000000001b7919 */ /* 0x000e620000008800 */
[----:B------:R-:W2:Y:S01]  /*0090*/  S2R R0, SR_TID.X ;  /* 0x0000000000007919 */ /* 0x000ea20000002100 */
[----:B------:R-:W-:-:S05]  /*00a0*/  MOV R4, 0x400 ;  /* 0x0000040000047802 */ /* 0x000fca0000000f00 */
[----:B------:R-:W3:Y:S01]  /*00b0*/  LDC.64 R18, c[0x0][0x390] ;  /* 0x0000e400ff127b82 */ /* 0x000ee20000000a00 */
[----:B0-----:R-:W4:Y:S01]  /*00c0*/  LDG.E R3, desc[UR6][R2.64] ;  /* 0x0000000602037981 */ /* 0x001f22000c1e1900 */
[----:B------:R-:W-:Y:S01]  /*00d0*/  BSSY.RECONVERGENT B0, `(.L_x_0) ;  /* 0x00000ad000007945 */ /* 0x000fe20003800200 */
[----:B------:R-:W3:Y:S01]  /*00e0*/  S2R R26, SR_CTAID.X ;  /* 0x00000000001a7919 */ /* 0x000ee20000002500 */
[----:B-1----:R-:W-:-:S05]  /*00f0*/  LEA R27, R27, R4, 0x18 ;  /* 0x000000041b1b7211 */ /* 0x002fca00078ec0ff */
[----:B--2---:R-:W-:-:S05]  /*0100*/  IMAD R27, R0, 0x18, R27 ;  /* 0x00000018001b7824 */ /* 0x004fca00078e021b */
[----:B------:R0:W-:Y:S04]  /*0110*/  STS.64 [R27], RZ ;  /* 0x000000ff1b007388 */ /* 0x0001e80000000a00 */
[----:B------:R0:W-:Y:S04]  /*0120*/  STS.64 [R27+0x8], RZ ;  /* 0x000008ff1b007388 */ /* 0x0001e80000000a00 */
[----:B------:R0:W-:Y:S01]  /*0130*/  STS.64 [R27+0x10], RZ ;  /* 0x000010ff1b007388 */ /* 0x0001e20000000a00 */
[----:B---3--:R-:W-:Y:S01]  /*0140*/  IMAD.WIDE.U32 R22, R26, 0x20, R18 ;  /* 0x000000201a167825 */ /* 0x008fe200078e0012 */
[----:B----4-:R-:W-:-:S13]  /*0150*/  ISETP.GE.AND P0, PT, R0, R3, PT ;  /* 0x000000030000720c */ /* 0x010fda0003f06270 */
[----:B0-----:R-:W-:Y:S05]  /*0160*/  @P0 BRA `(.L_x_1) ;  /* 0x00000008008c0947 */ /* 0x001fea0003800000 */
[----:B------:R-:W-:Y:S01]  /*0170*/  IMAD.WIDE.U32 R18, R0, 0x20, R18 ;  /* 0x0000002000127825 */ /* 0x000fe200078e0012 */
[----:B------:R-:W2:Y:S04]  /*0180*/  LDG.E.128 R12, desc[UR6][R22.64] ;  /* 0x00000006160c7981 */ /* 0x000ea8000c1e1d00 */
[----:B------:R-:W2:Y:S04]  /*0190*/  LDG.E.128 R8, desc[UR6][R18.64] ;  /* 0x0000000612087981 */ /* 0x000ea8000c1e1d00 */
[----:B------:R-:W3:Y:S04]  /*01a0*/  LDG.E.64 R16, desc[UR6][R22.64+0x10] ;  /* 0x0000100616107981 */ /* 0x000ee8000c1e1b00 */
[----:B------:R-:W3:Y:S01]  /*01b0*/  LDG.E.128 R4, desc[UR6][R18.64+0x10] ;  /* 0x0000100612047981 */ /* 0x000ee2000c1e1d00 */
[----:B------:R-:W-:Y:S01]  /*01c0*/  UMOV UR4, 0xa0b5ed8d ;  /* 0xa0b5ed8d00047882 */ /* 0x000fe20000000000 */
[----:B------:R-:W-:Y:S01]  /*01d0*/  UMOV UR5, 0x3eb0c6f7 ;  /* 0x3eb0c6f700057882 */ /* 0x000fe20000000000 */
[----:B------:R-:W-:Y:S01]  /*01e0*/  BSSY.RECONVERGENT B1, `(.L_x_2) ;  /* 0x0000011000017945 */ /* 0x000fe20003800200 */
[----:B--2---:R-:W-:-:S02]  /*01f0*/  DADD R20, -R14, R10 ;  /* 0x000000000e147229 */ /* 0x004fc4000000010a */
[----:B------:R-:W-:-:S06]  /*0200*/  DADD R2, -R12, R8 ;  /* 0x000000000c027229 */ /* 0x000fcc0000000108 */
[----:B------:R-:W-:Y:S02]  /*0210*/  DMUL R8, R20, R20 ;  /* 0x0000001414087228 */ /* 0x000fe40000000000 */
[----:B---3--:R-:W-:-:S06]  /*0220*/  DADD R4, -R16, R4 ;  /* 0x0000000010047229 */ /* 0x008fcc0000000104 */
[----:B------:R-:W-:-:S08]  /*0230*/  DFMA R8, R2, R2, R8 ;  /* 0x000000020208722b */ /* 0x000fd00000000008 */
[----:B------:R-:W-:-:S08]  /*0240*/  DFMA R8, R4, R4, R8 ;  /* 0x000000040408722b */ /* 0x000fd00000000008 */
[----:B------:R-:W-:-:S08]  /*0250*/  DADD R8, R8, UR4 ;  /* 0x0000000408087e29 */ /* 0x000fd00008000000 */
[----:B------:R-:W-:-:S14]  /*0260*/  DSETP.NEU.AND P0, PT, R8, RZ, PT ;  /* 0x000000ff0800722a */ /* 0x000fdc0003f0d000 */
[----:B------:R-:W-:Y:S01]  /*0270*/  @!P0 CS2R R10, SRZ ;  /* 0x00000000000a8805 */ /* 0x000fe2000001ff00 */
[----:B------:R-:W-:Y:S06]  /*0280*/  @!P0 BRA `(.L_x_3) ;  /* 0x0000000000188947 */ /* 0x000fec0003800000 */
[----:B------:R-:W-:Y:S01]  /*0290*/  DADD R32, -RZ, |R8| ;  /* 0x00000000ff207229 */ /* 0x000fe20000000508 */
[----:B------:R-:W-:-:S10]  /*02a0*/  MOV R34, 0x2c0 ;  /* 0x000002c000227802 */ /* 0x000fd40000000f00 */
[----:B------:R-:W-:Y:S05]  /*02b0*/  CALL.REL.NOINC `($_Z8problem3PiS_P7double4S1_Pb$__internal_accurate_pow) ;  /* 0x0000001000707944 */ /* 0x000fea0003c00000 */
[----:B------:R-:W-:-:S04]  /*02c0*/  ISETP.GE.AND P0, PT, R9, RZ, PT ;  /* 0x000000ff0900720c */ /* 0x000fc80003f06270 */
[----:B------:R-:W-:Y:S02]  /*02d0*/  FSEL R10, R10, RZ, P0 ;  /* 0x000000ff0a0a7208 */ /* 0x000fe40000000000 */
[----:B------:R-:W-:-:S07]  /*02e0*/  FSEL R11, R11, -QNAN , P0 ;  /* 0xfff800000b0b7808 */ /* 0x000fce0000000000 */
.L_x_3:
[----:B------:R-:W-:Y:S05]  /*02f0*/  BSYNC.RECONVERGENT B1 ;  /* 0x0000000000017941 */ /* 0x000fea0003800200 */
.L_x_2:
[----:B------:R-:W0:Y:S02]  /*0300*/  LDC.64 R14, c[0x0][0x398] ;  /* 0x0000e600ff0e7b82 */ /* 0x000e240000000a00 */
[----:B0-----:R-:W-:-:S06]  /*0310*/  IMAD.WIDE.U32 R14, R0, 0x20, R14 ;  /* 0x00000020000e7825 */ /* 0x001fcc00078e000e */
[----:B------:R-:W2:Y:S01]  /*0320*/  LDG.E.64 R14, desc[UR6][R14.64+0x18] ;  /* 0x000018060e0e7981 */ /* 0x000ea2000c1e1b00 */
[C---:B------:R-:W-:Y:S01]  /*0330*/  DADD R12, R8.reuse, 1.5 ;  /* 0x3ff80000080c7429 */ /* 0x040fe20000000000 */
[----:B------:R-:W-:Y:S01]  /*0340*/  BSSY.RECONVERGENT B1, `(.L_x_4) ;  /* 0x000000c000017945 */ /* 0x000fe20003800200 */
[----:B------:R-:W-:-:S08]  /*0350*/  DSETP.NEU.AND P0, PT, R8, 1, PT ;  /* 0x3ff000000800742a */ /* 0x000fd00003f0d000 */
[----:B------:R-:W-:-:S04]  /*0360*/  LOP3.LUT R12, R13, 0x7ff00000, RZ, 0xc0, !PT ;  /* 0x7ff000000d0c7812 */ /* 0x000fc800078ec0ff */
[----:B------:R-:W-:Y:S01]  /*0370*/  ISETP.NE.AND P2, PT, R12, 0x7ff00000, PT ;  /* 0x7ff000000c00780c */ /* 0x000fe20003f45270 */
[----:B--2---:R-:W-:-:S12]  /*0380*/  DSETP.NEU.AND P1, PT, R14, 1, PT ;  /* 0x3ff000000e00742a */ /* 0x004fd80003f2d000 */
[----:B------:R-:W-:Y:S05]  /*0390*/  @P2 BRA `(.L_x_5) ;  /* 0x0000000000182947 */ /* 0x000fea0003800000 */
[----:B------:R-:W-:-:S14]  /*03a0*/  DSETP.NAN.AND P2, PT, R8, R8, PT ;  /* 0x000000080800722a */ /* 0x000fdc0003f48000 */
[----:B------:R-:W-:Y:S01]  /*03b0*/  @P2 DADD R10, R8, 1.5 ;  /* 0x3ff80000080a2429 */ /* 0x000fe20000000000 */
[----:B------:R-:W-:Y:S10]  /*03c0*/  @P2 BRA `(.L_x_5) ;  /* 0x00000000000c2947 */ /* 0x000ff40003800000 */
[----:B------:R-:W-:-:S14]  /*03d0*/  DSETP.NEU.AND P2, PT, R8, +INF , PT ;  /* 0x7ff000000800742a */ /* 0x000fdc0003f4d000 */
[----:B------:R-:W-:Y:S02]  /*03e0*/  @!P2 IMAD.MOV.U32 R10, RZ, RZ, 0x0 ;  /* 0x00000000ff0aa424 */ /* 0x000fe400078e00ff */
[----:B------:R-:W-:-:S07]  /*03f0*/  @!P2 IMAD.MOV.U32 R11, RZ, RZ, 0x7ff00000 ;  /* 0x7ff00000ff0ba424 */ /* 0x000fce00078e00ff */
.L_x_5:
[----:B------:R-:W-:Y:S05]  /*0400*/  BSYNC.RECONVERGENT B1 ;  /* 0x0000000000017941 */ /* 0x000fea0003800200 */
.L_x_4:
[----:B------:R-:W-:Y:S01]  /*0410*/  BSSY.RECONVERGENT B1, `(.L_x_6) ;  /* 0x0000057000017945 */ /* 0x000fe20003800200 */
[----:B------:R-:W-:Y:S02]  /*0420*/  FSEL R24, R10, RZ, P0 ;  /* 0x000000ff0a187208 */ /* 0x000fe40000000000 */
[----:B------:R-:W-:Y:S01]  /*0430*/  FSEL R25, R11, 1.875, P0 ;  /* 0x3ff000000b197808 */ /* 0x000fe20000000000 */
[----:B------:R-:W-:Y:S06]  /*0440*/  @P1 BRA `(.L_x_7) ;  /* 0x00000004004c1947 */ /* 0x000fec0003800000 */
[----:B------:R-:W0:Y:S02]  /*0450*/  LDC.64 R8, c[0x0][0x380] ;  /* 0x0000e000ff087b82 */ /* 0x000e240000000a00 */
[----:B0-----:R-:W2:Y:S01]  /*0460*/  LDG.E R28, desc[UR6][R8.64] ;  /* 0x00000006081c7981 */ /* 0x001ea2000c1e1900 */
[----:B------:R-:W0:Y:S01]  /*0470*/  MUFU.RCP64H R13, 6000 ;  /* 0x40b77000000d7908 */ /* 0x000e220000001800 */
[----:B------:R-:W-:Y:S02]  /*0480*/  IMAD.MOV.U32 R16, RZ, RZ, 0x0 ;  /* 0x00000000ff107424 */ /* 0x000fe400078e00ff */
[----:B------:R-:W-:Y:S02]  /*0490*/  IMAD.MOV.U32 R17, RZ, RZ, 0x40b77000 ;  /* 0x40b77000ff117424 */ /* 0x000fe400078e00ff */
[----:B------:R-:W-:-:S06]  /*04a0*/  IMAD.MOV.U32 R12, RZ, RZ, 0x1 ;  /* 0x00000001ff0c7424 */ /* 0x000fcc00078e00ff */
[----:B0-----:R-:W-:-:S08]  /*04b0*/  DFMA R10, R12, -R16, 1 ;  /* 0x3ff000000c0a742b */ /* 0x001fd00000000810 */
[----:B------:R-:W-:-:S08]  /*04c0*/  DFMA R14, R10, R10, R10 ;  /* 0x0000000a0a0e722b */ /* 0x000fd0000000000a */
[----:B------:R-:W-:-:S08]  /*04d0*/  DFMA R14, R12, R14, R12 ;  /* 0x0000000e0c0e722b */ /* 0x000fd0000000000c */
[----:B------:R-:W-:-:S08]  /*04e0*/  DFMA R12, R14, -R16, 1 ;  /* 0x3ff000000e0c742b */ /* 0x000fd00000000810 */
[----:B------:R-:W-:Y:S01]  /*04f0*/  DFMA R12, R14, R12, R14 ;  /* 0x0000000c0e0c722b */ /* 0x000fe2000000000e */
[----:B--2---:R-:W0:Y:S02]  /*0500*/  I2F.F64 R10, R28 ;  /* 0x0000001c000a7312 */ /* 0x004e240000201c00 */
[----:B0-----:R-:W-:-:S08]  /*0510*/  DMUL R10, R10, 60 ;  /* 0x404e00000a0a7828 */ /* 0x001fd00000000000 */
[----:B------:R-:W-:Y:S02]  /*0520*/  DMUL R18, R10, R12 ;  /* 0x0000000c0a127228 */ /* 0x000fe40000000000 */
[----:B------:R-:W-:-:S06]  /*0530*/  FSETP.GEU.AND P1, PT, |R11|, 6.5827683646048100446e-37, PT ;  /* 0x036000000b00780b */ /* 0x000fcc0003f2e200 */
[----:B------:R-:W-:-:S08]  /*0540*/  DFMA R8, R18, -6000, R10 ;  /* 0xc0b770001208782b */ /* 0x000fd0000000000a */
[----:B------:R-:W-:-:S10]  /*0550*/  DFMA R18, R12, R8, R18 ;  /* 0x000000080c12722b */ /* 0x000fd40000000012 */
[----:B------:R-:W-:-:S05]  /*0560*/  FFMA R8, RZ, 5.732421875, R19 ;  /* 0x40b77000ff087823 */ /* 0x000fca0000000013 */
[----:B------:R-:W-:-:S13]  /*0570*/  FSETP.GT.AND P0, PT, |R8|, 1.469367938527859385e-39, PT ;  /* 0x001000000800780b */ /* 0x000fda0003f04200 */
[----:B------:R-:W-:Y:S05]  /*0580*/  @P0 BRA P1, `(.L_x_8) ;  /* 0x0000000000100947 */ /* 0x000fea0000800000 */
[----:B------:R-:W-:Y:S01]  /*0590*/  IMAD.MOV.U32 R12, RZ, RZ, RZ ;  /* 0x000000ffff0c7224 */ /* 0x000fe200078e00ff */
[----:B------:R-:W-:Y:S01]  /*05a0*/  MOV R8, 0x5d0 ;  /* 0x000005d000087802 */ /* 0x000fe20000000f00 */
[----:B------:R-:W-:-:S07]  /*05b0*/  IMAD.MOV.U32 R13, RZ, RZ, 0x40b77000 ;  /* 0x40b77000ff0d7424 */ /* 0x000fce00078e00ff */
[----:B------:R-:W-:Y:S05]  /*05c0*/  CALL.REL.NOINC `($__internal_0_$__cuda_sm20_div_rn_f64_full) ;  /* 0x0000000800447944 */ /* 0x000fea0003c00000 */
.L_x_8:
[----:B------:R-:W-:Y:S01]  /*05d0*/  DSETP.NEU.AND P0, PT, |R18|, +INF , PT ;  /* 0x7ff000001200742a */ /* 0x000fe20003f0d200 */
[----:B------:R-:W-:-:S13]  /*05e0*/  BSSY.RECONVERGENT B2, `(.L_x_9) ;  /* 0x000001a000027945 */ /* 0x000fda0003800200 */
[----:B------:R-:W-:Y:S01]  /*05f0*/  @!P0 DMUL R28, RZ, R18 ;  /* 0x00000012ff1c8228 */ /* 0x000fe20000000000 */
[----:B------:R-:W-:Y:S01]  /*0600*/  @!P0 IMAD.MOV.U32 R34, RZ, RZ, RZ ;  /* 0x000000ffff228224 */ /* 0x000fe200078e00ff */
[----:B------:R-:W-:Y:S09]  /*0610*/  @!P0 BRA `(.L_x_10) ;  /* 0x0000000000588947 */ /* 0x000ff20003800000 */
[----:B------:R-:W-:Y:S01]  /*0620*/  UMOV UR4, 0x6dc9c883 ;  /* 0x6dc9c88300047882 */ /* 0x000fe20000000000 */
[----:B------:R-:W-:Y:S01]  /*0630*/  UMOV UR5, 0x3fe45f30 ;  /* 0x3fe45f3000057882 */ /* 0x000fe20000000000 */
[C---:B------:R-:W-:Y:S02]  /*0640*/  DSETP.GE.AND P0, PT, |R18|.reuse, 2.14748364800000000000e+09, PT ;  /* 0x41e000001200742a */ /* 0x040fe40003f06200 */
[----:B------:R-:W-:Y:S01]  /*0650*/  DMUL R34, R18, UR4 ;  /* 0x0000000412227c28 */ /* 0x000fe20008000000 */
[----:B------:R-:W-:Y:S01]  /*0660*/  UMOV UR4, 0x54442d18 ;  /* 0x54442d1800047882 */ /* 0x000fe20000000000 */
[----:B------:R-:W-:-:S08]  /*0670*/  UMOV UR5, 0x3ff921fb ;  /* 0x3ff921fb00057882 */ /* 0x000fd00000000000 */
[----:B------:R-:W0:Y:S08]  /*0680*/  F2I.F64 R34, R34 ;  /* 0x0000002200227311 */ /* 0x000e300000301100 */
[----:B0-----:R-:W0:Y:S02]  /*0690*/  I2F.F64 R28, R34 ;  /* 0x00000022001c7312 */ /* 0x001e240000201c00 */
[----:B0-----:R-:W-:Y:S01]  /*06a0*/  DFMA R8, R28, -UR4, R18 ;  /* 0x800000041c087c2b */ /* 0x001fe20008000012 */
[----:B------:R-:W-:Y:S01]  /*06b0*/  UMOV UR4, 0x33145c00 ;  /* 0x33145c0000047882 */ /* 0x000fe20000000000 */
[----:B------:R-:W-:-:S06]  /*06c0*/  UMOV UR5, 0x3c91a626 ;  /* 0x3c91a62600057882 */ /* 0x000fcc0000000000 */
[----:B------:R-:W-:Y:S01]  /*06d0*/  DFMA R8, R28, -UR4, R8 ;  /* 0x800000041c087c2b */ /* 0x000fe20008000008 */
[----:B------:R-:W-:Y:S01]  /*06e0*/  UMOV UR4, 0x252049c0 ;  /* 0x252049c000047882 */ /* 0x000fe20000000000 */
[----:B------:R-:W-:-:S06]  /*06f0*/  UMOV UR5, 0x397b839a ;  /* 0x397b839a00057882 */ /* 0x000fcc0000000000 */
[----:B------:R-:W-:Y:S01]  /*0700*/  DFMA R28, R28, -UR4, R8 ;  /* 0x800000041c1c7c2b */ /* 0x000fe20008000008 */
[----:B------:R-:W-:Y:S10]  /*0710*/  @!P0 BRA `(.L_x_10) ;  /* 0x0000000000188947 */ /* 0x000ff40003800000 */
[----:B------:R-:W-:Y:S01]  /*0720*/  IMAD.MOV.U32 R10, RZ, RZ, R18 ;  /* 0x000000ffff0a7224 */ /* 0x000fe200078e0012 */
[----:B------:R-:W-:-:S07]  /*0730*/  MOV R18, 0x750 ;  /* 0x0000075000127802 */ /* 0x000fce0000000f00 */
[----:B------:R-:W-:Y:S05]  /*0740*/  CALL.REL.NOINC `($_Z8problem3PiS_P7double4S1_Pb$__internal_trig_reduction_slowpathd) ;  /* 0x0000001400ec7944 */ /* 0x000fea0003c00000 */
[----:B------:R-:W-:Y:S02]  /*0750*/  IMAD.MOV.U32 R34, RZ, RZ, R8 ;  /* 0x000000ffff227224 */ /* 0x000fe400078e0008 */
[----:B------:R-:W-:Y:S02]  /*0760*/  IMAD.MOV.U32 R28, RZ, RZ, R10 ;  /* 0x000000ffff1c7224 */ /* 0x000fe400078e000a */
[----:B------:R-:W-:-:S07]  /*0770*/  IMAD.MOV.U32 R29, RZ, RZ, R11 ;  /* 0x000000ffff1d7224 */ /* 0x000fce00078e000b */
.L_x_10:
[----:B------:R-:W-:Y:S05]  /*0780*/  BSYNC.RECONVERGENT B2 ;  /* 0x0000000000027941 */ /* 0x000fea0003800200 */
.L_x_9:
[----:B------:R-:W0:Y:S01]  /*0790*/  LDCU.64 UR4, c[0x4][0x8] ;  /* 0x01000100ff0477ac */ /* 0x000e220008000a00 */
[----:B------:R-:W-:-:S05]  /*07a0*/  IMAD.SHL.U32 R8, R34, 0x40, RZ ;  /* 0x0000004022087824 */ /* 0x000fca00078e00ff */
[----:B------:R-:W-:-:S04]  /*07b0*/  LOP3.LUT R8, R8, 0x40, RZ, 0xc0, !PT ;  /* 0x0000004008087812 */ /* 0x000fc800078ec0ff */
[----:B0-----:R-:W-:-:S05]  /*07c0*/  IADD3 R36, P0, PT, R8, UR4, RZ ;  /* 0x0000000408247c10 */ /* 0x001fca000ff1e0ff */
[----:B------:R-:W-:-:S05]  /*07d0*/  IMAD.X R37, RZ, RZ, UR5, P0 ;  /* 0x00000005ff257e24 */ /* 0x000fca00080e06ff */
[----:B------:R-:W2:Y:S04]  /*07e0*/  LDG.E.128.CONSTANT R8, desc[UR6][R36.64] ;  /* 0x0000000624087981 */ /* 0x000ea8000c1e9d00 */
[----:B------:R-:W3:Y:S04]  /*07f0*/  LDG.E.128.CONSTANT R12, desc[UR6][R36.64+0x10] ;  /* 0x00001006240c7981 */ /* 0x000ee8000c1e9d00 */
[----:B------:R-:W4:Y:S01]  /*0800*/  LDG.E.128.CONSTANT R16, desc[UR6][R36.64+0x20] ;  /* 0x0000200624107981 */ /* 0x000f22000c1e9d00 */
[----:B------:R-:W-:Y:S01]  /*0810*/  LOP3.LUT R30, R34, 0x1, RZ, 0xc0, !PT ;  /* 0x00000001221e7812 */ /* 0x000fe200078ec0ff */
[----:B------:R-:W-:Y:S01]  /*0820*/  IMAD.MOV.U32 R31, RZ, RZ, 0x3da8ff83 ;  /* 0x3da8ff83ff1f7424 */ /* 0x000fe200078e00ff */
[----:B------:R-:W-:-:S02]  /*0830*/  DMUL R32, R28, R28 ;  /* 0x0000001c1c207228 */ /* 0x000fc40000000000 */
[----:B------:R-:W-:Y:S01]  /*0840*/  ISETP.NE.U32.AND P0, PT, R30, 0x1, PT ;  /* 0x000000011e00780c */ /* 0x000fe20003f05070 */
[----:B------:R-:W-:-:S03]  /*0850*/  IMAD.MOV.U32 R30, RZ, RZ, 0x20fd8164 ;  /* 0x20fd8164ff1e7424 */ /* 0x000fc600078e00ff */
[----:B------:R-:W-:Y:S02]  /*0860*/  FSEL R31, -R31, 0.11223486810922622681, !P0 ;  /* 0x3de5db651f1f7808 */ /* 0x000fe40004000100 */
[----:B------:R-:W-:-:S06]  /*0870*/  FSEL R30, R30, -8.06006814911005101289e+34, !P0 ;  /* 0xf9785eba1e1e7808 */ /* 0x000fcc0004000000 */
[----:B--2---:R-:W-:-:S08]  /*0880*/  DFMA R8, R32, R30, R8 ;  /* 0x0000001e2008722b */ /* 0x004fd00000000008 */
[----:B------:R-:W-:Y:S02]  /*0890*/  DFMA R8, R32, R8, R10 ;  /* 0x000000082008722b */ /* 0x000fe4000000000a */
[----:B------:R-:W-:-:S06]  /*08a0*/  DMUL R10, R6, 0.5 ;  /* 0x3fe00000060a7828 */ /* 0x000fcc0000000000 */
[----:B---3--:R-:W-:-:S08]  /*08b0*/  DFMA R8, R32, R8, R12 ;  /* 0x000000082008722b */ /* 0x008fd0000000000c */
[----:B------:R-:W-:-:S08]  /*08c0*/  DFMA R8, R32, R8, R14 ;  /* 0x000000082008722b */ /* 0x000fd0000000000e */
[----:B----4-:R-:W-:-:S08]  /*08d0*/  DFMA R8, R32, R8, R16 ;  /* 0x000000082008722b */ /* 0x010fd00000000010 */
[----:B------:R-:W-:-:S08]  /*08e0*/  DFMA R8, R32, R8, R18 ;  /* 0x000000082008722b */ /* 0x000fd00000000012 */
[----:B------:R-:W-:Y:S02]  /*08f0*/  DFMA R28, R8, R28, R28 ;  /* 0x0000001c081c722b */ /* 0x000fe4000000001c */
[----:B------:R-:W-:-:S10]  /*0900*/  DFMA R8, R32, R8, 1 ;  /* 0x3ff000002008742b */ /* 0x000fd40000000008 */
[----:B------:R-:W-:Y:S02]  /*0910*/  FSEL R12, R8, R28, !P0 ;  /* 0x0000001c080c7208 */ /* 0x000fe40004000000 */
[----:B------:R-:W-:Y:S02]  /*0920*/  FSEL R13, R9, R29, !P0 ;  /* 0x0000001d090d7208 */ /* 0x000fe40004000000 */
[----:B------:R-:W-:-:S04]  /*0930*/  LOP3.LUT P0, RZ, R34, 0x2, RZ, 0xc0, !PT ;  /* 0x0000000222ff7812 */ /* 0x000fc8000780c0ff */
[----:B------:R-:W-:-:S10]  /*0940*/  DADD R8, RZ, -R12 ;  /* 0x00000000ff087229 */ /* 0x000fd4000000080c */
[----:B------:R-:W-:Y:S02]  /*0950*/  FSEL R8, R12, R8, !P0 ;  /* 0x000000080c087208 */ /* 0x000fe40004000000 */
[----:B------:R-:W-:-:S06]  /*0960*/  FSEL R9, R13, R9, !P0 ;  /* 0x000000090d097208 */ /* 0x000fcc0004000000 */
[----:B------:R-:W-:-:S11]  /*0970*/  DFMA R6, R10, |R8|, R6 ;  /* 0x400000080a06722b */ /* 0x000fd60000000006 */
.L_x_7:
[----:B------:R-:W-:Y:S05]  /*0980*/  BSYNC.RECONVERGENT B1 ;  /* 0x0000000000017941 */ /* 0x000fea0003800200 */
.L_x_6:
[----:B------:R-:W0:Y:S01]  /*0990*/  MUFU.RCP64H R9, R25 ;  /* 0x0000001900097308 */ /* 0x000e220000001800 */
[----:B------:R-:W-:Y:S01]  /*09a0*/  IMAD.MOV.U32 R8, RZ, RZ, 0x1 ;  /* 0x00000001ff087424 */ /* 0x000fe200078e00ff */
[----:B------:R-:W-:Y:S01]  /*09b0*/  UMOV UR4, 0xf4deae16 ;  /* 0xf4deae1600047882 */ /* 0x000fe20000000000 */
[----:B------:R-:W-:Y:S01]  /*09c0*/  UMOV UR5, 0x3dd25868 ;  /* 0x3dd2586800057882 */ /* 0x000fe20000000000 */
[----:B------:R-:W-:Y:S01]  /*09d0*/  BSSY.RECONVERGENT B1, `(.L_x_11) ;  /* 0x0000016000017945 */ /* 0x000fe20003800200 */
[----:B------:R-:W-:-:S10]  /*09e0*/  DMUL R12, R6, UR4 ;  /* 0x00000004060c7c28 */ /* 0x000fd40008000000 */
[----:B------:R-:W-:Y:S01]  /*09f0*/  FSETP.GEU.AND P1, PT, |R13|, 6.5827683646048100446e-37, PT ;  /* 0x036000000d00780b */ /* 0x000fe20003f2e200 */
[----:B0-----:R-:W-:-:S08]  /*0a00*/  DFMA R10, -R24, R8, 1 ;  /* 0x3ff00000180a742b */ /* 0x001fd00000000108 */
[----:B------:R-:W-:-:S08]  /*0a10*/  DFMA R10, R10, R10, R10 ;  /* 0x0000000a0a0a722b */ /* 0x000fd0000000000a */
[----:B------:R-:W-:-:S08]  /*0a20*/  DFMA R10, R8, R10, R8 ;  /* 0x0000000a080a722b */ /* 0x000fd00000000008 */
[----:B------:R-:W-:-:S08]  /*0a30*/  DFMA R8, -R24, R10, 1 ;  /* 0x3ff000001808742b */ /* 0x000fd0000000010a */
[----:B------:R-:W-:-:S08]  /*0a40*/  DFMA R8, R10, R8, R10 ;  /* 0x000000080a08722b */ /* 0x000fd0000000000a */
[----:B------:R-:W-:-:S08]  /*0a50*/  DMUL R6, R12, R8 ;  /* 0x000000080c067228 */ /* 0x000fd00000000000 */
[----:B------:R-:W-:-:S08]  /*0a60*/  DFMA R10, -R24, R6, R12 ;  /* 0x00000006180a722b */ /* 0x000fd0000000010c */
[----:B------:R-:W-:-:S10]  /*0a70*/  DFMA R6, R8, R10, R6 ;  /* 0x0000000a0806722b */ /* 0x000fd40000000006 */
[----:B------:R-:W-:-:S05]  /*0a80*/  FFMA R8, RZ, R25, R7 ;  /* 0x00000019ff087223 */ /* 0x000fca0000000007 */
[----:B------:R-:W-:-:S13]  /*0a90*/  FSETP.GT.AND P0, PT, |R8|, 1.469367938527859385e-39, PT ;  /* 0x001000000800780b */ /* 0x000fda0003f04200 */
[----:B------:R-:W-:Y:S05]  /*0aa0*/  @P0 BRA P1, `(.L_x_12) ;  /* 0x0000000000200947 */ /* 0x000fea0000800000 */
[----:B------:R-:W-:Y:S01]  /*0ab0*/  IMAD.MOV.U32 R10, RZ, RZ, R12 ;  /* 0x000000ffff0a7224 */ /* 0x000fe200078e000c */
[----:B------:R-:W-:Y:S01]  /*0ac0*/  MOV R8, 0xb10 ;  /* 0x00000b1000087802 */ /* 0x000fe20000000f00 */
[----:B------:R-:W-:Y:S02]  /*0ad0*/  IMAD.MOV.U32 R11, RZ, RZ, R13 ;  /* 0x000000ffff0b7224 */ /* 0x000fe400078e000d */
[----:B------:R-:W-:Y:S02]  /*0ae0*/  IMAD.MOV.U32 R12, RZ, RZ, R24 ;  /* 0x000000ffff0c7224 */ /* 0x000fe400078e0018 */
[----:B------:R-:W-:-:S07]  /*0af0*/  IMAD.MOV.U32 R13, RZ, RZ, R25 ;  /* 0x000000ffff0d7224 */ /* 0x000fce00078e0019 */
[----:B------:R-:W-:Y:S05]  /*0b00*/  CALL.REL.NOINC `($__internal_0_$__cuda_sm20_div_rn_f64_full) ;  /* 0x0000000000f47944 */ /* 0x000fea0003c00000 */
[----:B------:R-:W-:Y:S02]  /*0b10*/  IMAD.MOV.U32 R6, RZ, RZ, R18 ;  /* 0x000000ffff067224 */ /* 0x000fe400078e0012 */
[----:B------:R-:W-:-:S07]  /*0b20*/  IMAD.MOV.U32 R7, RZ, RZ, R19 ;  /* 0x000000ffff077224 */ /* 0x000fce00078e0013 */
.L_x_12:
[----:B------:R-:W-:Y:S05]  /*0b30*/  BSYNC.RECONVERGENT B1 ;  /* 0x0000000000017941 */ /* 0x000fea0003800200 */
.L_x_11:
[-C--:B------:R-:W-:Y:S02]  /*0b40*/  DMUL R2, R2, R6.reuse ;  /* 0x0000000602027228 */ /* 0x080fe40000000000 */
[-C--:B------:R-:W-:Y:S02]  /*0b50*/  DMUL R20, R20, R6.reuse ;  /* 0x0000000614147228 */ /* 0x080fe40000000000 */
[----:B------:R-:W-:-:S03]  /*0b60*/  DMUL R4, R4, R6 ;  /* 0x0000000604047228 */ /* 0x000fc60000000000 */
[----:B------:R0:W-:Y:S04]  /*0b70*/  STS.64 [R27], R2 ;  /* 0x000000021b007388 */ /* 0x0001e80000000a00 */
[----:B------:R0:W-:Y:S04]  /*0b80*/  STS.64 [R27+0x8], R20 ;  /* 0x000008141b007388 */ /* 0x0001e80000000a00 */
[----:B------:R0:W-:Y:S02]  /*0b90*/  STS.64 [R27+0x10], R4 ;  /* 0x000010041b007388 */ /* 0x0001e40000000a00 */
.L_x_1:
[----:B------:R-:W-:Y:S05]  /*0ba0*/  BSYNC.RECONVERGENT B0 ;  /* 0x0000000000007941 */ /* 0x000fea0003800200 */
.L_x_0:
[----:B------:R-:W1:Y:S01]  /*0bb0*/  LDCU UR4, c[0x0][0x360] ;  /* 0x00006c00ff0477ac */ /* 0x000e620008000800 */
[----:B------:R-:W-:Y:S01]  /*0bc0*/  BAR.SYNC.DEFER_BLOCKING 0x0 ;  /* 0x0000000000007b1d */ /* 0x000fe20000010000 */
[----:B-1----:R-:W-:-:S09]  /*0bd0*/  UISETP.GE.U32.AND UP0, UPT, UR4, 0x2, UPT ;  /* 0x000000020400788c */ /* 0x002fd2000bf06070 */
[----:B------:R-:W-:Y:S05]  /*0be0*/  BRA.U !UP0, `(.L_x_13) ;  /* 0x00000001085c7547 */ /* 0x000fea000b800000 */
[----:B------:R-:W-:-:S07]  /*0bf0*/  IMAD.U32 R10, RZ, RZ, UR4 ;  /* 0x00000004ff0a7e24 */ /* 0x000fce000f8e00ff */
.L_x_16:
[----:B------:R-:W-:Y:S01]  /*0c00*/  SHF.R.U32.HI R12, RZ, 0x1, R10 ;  /* 0x00000001ff0c7819 */ /* 0x000fe2000001160a */
[----:B------:R-:W-:Y:S03]  /*0c10*/  BSSY.RECONVERGENT B0, `(.L_x_14) ;  /* 0x0000010000007945 */ /* 0x000fe60003800200 */
[----:B------:R-:W-:-:S13]  /*0c20*/  ISETP.GE.U32.AND P0, PT, R0, R12, PT ;  /* 0x0000000c0000720c */ /* 0x000fda0003f06070 */
[----:B-1----:R-:W-:Y:S05]  /*0c30*/  @P0 BRA `(.L_x_15) ;  /* 0x0000000000340947 */ /* 0x002fea0003800000 */
[----:B------:R-:W-:Y:S01]  /*0c40*/  IMAD R11, R12, 0x18, R27 ;  /* 0x000000180c0b7824 */ /* 0x000fe200078e021b */
[----:B0-----:R-:W-:Y:S04]  /*0c50*/  LDS.64 R4, [R27] ;  /* 0x000000001b047984 */ /* 0x001fe80000000a00 */
[----:B------:R-:W0:Y:S04]  /*0c60*/  LDS.64 R2, [R11] ;  /* 0x000000000b027984 */ /* 0x000e280000000a00 */
[----:B------:R-:W-:Y:S04]  /*0c70*/  LDS.64 R6, [R27+0x8] ;  /* 0x000008001b067984 */ /* 0x000fe80000000a00 */
[----:B------:R-:W-:Y:S01]  /*0c80*/  LDS.64 R8, [R27+0x10] ;  /* 0x000010001b087984 */ /* 0x000fe20000000a00 */
[----:B0-----:R-:W-:-:S07]  /*0c90*/  DADD R2, R2, R4 ;  /* 0x0000000002027229 */ /* 0x001fce0000000004 */
[----:B------:R-:W-:Y:S04]  /*0ca0*/  STS.64 [R27], R2 ;  /* 0x000000021b007388 */ /* 0x000fe80000000a00 */
[----:B------:R-:W0:Y:S02]  /*0cb0*/  LDS.64 R4, [R11+0x8] ;  /* 0x000008000b047984 */ /* 0x000e240000000a00 */
[----:B0-----:R-:W-:-:S07]  /*0cc0*/  DADD R4, R4, R6 ;  /* 0x0000000004047229 */ /* 0x001fce0000000006 */
[----:B------:R-:W-:Y:S04]  /*0cd0*/  STS.64 [R27+0x8], R4 ;  /* 0x000008041b007388 */ /* 0x000fe80000000a00 */
[----:B------:R-:W0:Y:S02]  /*0ce0*/  LDS.64 R6, [R11+0x10] ;  /* 0x000010000b067984 */ /* 0x000e240000000a00 */
[----:B0-----:R-:W-:-:S07]  /*0cf0*/  DADD R6, R6, R8 ;  /* 0x0000000006067229 */ /* 0x001fce0000000008 */
[----:B------:R1:W-:Y:S04]  /*0d00*/  STS.64 [R27+0x10], R6 ;  /* 0x000010061b007388 */ /* 0x0003e80000000a00 */
.L_x_15:
[----:B------:R-:W-:Y:S05]  /*0d10*/  BSYNC.RECONVERGENT B0 ;  /* 0x0000000000007941 */ /* 0x000fea0003800200 */
.L_x_14:
[----:B------:R-:W-:Y:S01]  /*0d20*/  BAR.SYNC.DEFER_BLOCKING 0x0 ;  /* 0x0000000000007b1d */ /* 0x000fe20000010000 */
[----:B------:R-:W-:Y:S01]  /*0d30*/  ISETP.GT.U32.AND P0, PT, R10, 0x3, PT ;  /* 0x000000030a00780c */ /* 0x000fe20003f04070 */
[----:B------:R-:W-:-:S12]  /*0d40*/  IMAD.MOV.U32 R10, RZ, RZ, R12 ;  /* 0x000000ffff0a7224 */ /* 0x000fd800078e000c */
[----:B------:R-:W-:Y:S05]  /*0d50*/  @P0 BRA `(.L_x_16) ;  /* 0xfffffffc00a80947 */ /* 0x000fea000383ffff */
.L_x_13:
[----:B------:R-:W-:-:S13]  /*0d60*/  ISETP.NE.AND P0, PT, R0, RZ, PT ;  /* 0x000000ff0000720c */ /* 0x000fda0003f05270 */
[----:B------:R-:W-:Y:S05]  /*0d70*/  @P0 EXIT ;  /* 0x000000000000094d */ /* 0x000fea0003800000 */
[----:B0-----:R-:W1:Y:S02]  /*0d80*/  LDC.64 R2, c[0x0][0x398] ;  /* 0x0000e600ff027b82 */ /* 0x001e640000000a00 */
[----:B-1----:R-:W-:-:S05]  /*0d90*/  IMAD.WIDE.U32 R26, R26, 0x20, R2 ;  /* 0x000000201a1a7825 */ /* 0x002fca00078e0002 */
[----:B------:R-:W2:Y:S04]  /*0da0*/  LDG.E.128 R8, desc[UR6][R26.64] ;  /* 0x000000061a087981 */ /* 0x000ea8000c1e1d00 */
[----:B------:R-:W3:Y:S01]  /*0db0*/  LDG.E.64 R12, desc[UR6][R26.64+0x10] ;  /* 0x000010061a0c7981 */ /* 0x000ee2000c1e1b00 */
[----:B------:R-:W0:Y:S01]  /*0dc0*/  S2UR UR5, SR_CgaCtaId ;  /* 0x00000000000579c3 */ /* 0x000e220000008800 */
[----:B------:R-:W-:Y:S02]  /*0dd0*/  UMOV UR4, 0x400 ;  /* 0x0000040000047882 */ /* 0x000fe40000000000 */
[----:B0-----:R-:W-:-:S09]  /*0de0*/  ULEA UR4, UR5, UR4, 0x18 ;  /* 0x0000000405047291 */ /* 0x001fd2000f8ec0ff */
[----:B------:R-:W2:Y:S04]  /*0df0*/  LDS.128 R4, [UR4] ;  /* 0x00000004ff047984 */ /* 0x000ea80008000c00 */
[----:B------:R-:W3:Y:S01]  /*0e00*/  LDS.64 R2, [UR4+0x10] ;  /* 0x00001004ff027984 */ /* 0x000ee20008000a00 */
[----:B--2---:R-:W-:Y:S02]  /*0e10*/  DFMA R4, R4, 60, R8 ;  /* 0x404e00000404782b */ /* 0x004fe40000000008 */
[----:B------:R-:W-:Y:S02]  /*0e20*/  DFMA R6, R6, 60, R10 ;  /* 0x404e00000606782b */ /* 0x000fe4000000000a */
[----:B---3--:R-:W-:-:S05]  /*0e30*/  DFMA R2, R2, 60, R12 ;  /* 0x404e00000202782b */ /* 0x008fca000000000c */
[----:B------:R-:W-:Y:S04]  /*0e40*/  STG.E.128 desc[UR6][R26.64], R4 ;  /* 0x000000041a007986 */ /* 0x000fe8000c101d06 */
[----:B------:R-:W-:Y:S04]  /*0e50*/  STG.E.64 desc[UR6][R26.64+0x10], R2 ;  /* 0x000010021a007986 */ /* 0x000fe8000c101b06 */
[----:B------:R-:W2:Y:S04]  /*0e60*/  LDG.E.128 R8, desc[UR6][R22.64] ;  /* 0x0000000616087981 */ /* 0x000ea8000c1e1d00 */
[----:B------:R-:W3:Y:S01]  /*0e70*/  LDG.E.64 R12, desc[UR6][R22.64+0x10] ;  /* 0x00001006160c7981 */ /* 0x000ee2000c1e1b00 */
[----:B--2---:R-:W-:-:S02]  /*0e80*/  DFMA R8, R4, 60, R8 ;  /* 0x404e00000408782b */ /* 0x004fc40000000008 */
[----:B------:R-:W-:Y:S02]  /*0e90*/  DFMA R10, R6, 60, R10 ;  /* 0x404e0000060a782b */ /* 0x000fe4000000000a */
[----:B---3--:R-:W-:-:S05]  /*0ea0*/  DFMA R12, R2, 60, R12 ;  /* 0x404e0000020c782b */ /* 0x008fca000000000c */
[----:B------:R-:W-:Y:S04]  /*0eb0*/  STG.E.128 desc[UR6][R22.64], R8 ;  /* 0x0000000816007986 */ /* 0x000fe8000c101d06 */
[----:B------:R-:W-:Y:S01]  /*0ec0*/  STG.E.64 desc[UR6][R22.64+0x10], R12 ;  /* 0x0000100c16007986 */ /* 0x000fe2000c101b06 */
[----:B------:R-:W-:Y:S05]  /*0ed0*/  EXIT ;  /* 0x000000000000794d */ /* 0x000fea0003800000 */
        .weak           $__internal_0_$__cuda_sm20_div_rn_f64_full
        .type           $__internal_0_$__cuda_sm20_div_rn_f64_full,@function
        .size           $__internal_0_$__cuda_sm20_div_rn_f64_full,($_Z8problem3PiS_P7double4S1_Pb$__internal_accurate_pow - $__internal_0_$__cuda_sm20_div_rn_f64_full)
$__internal_0_$__cuda_sm20_div_rn_f64_full:
[C---:B------:R-:W-:Y:S01]  /*0ee0*/  FSETP.GEU.AND P0, PT, |R13|.reuse, 1.469367938527859385e-39, PT ;  /* 0x001000000d00780b */ /* 0x040fe20003f0e200 */
[----:B------:R-:W-:Y:S01]  /*0ef0*/  IMAD.MOV.U32 R18, RZ, RZ, 0x1 ;  /* 0x00000001ff127424 */ /* 0x000fe200078e00ff */
[----:B------:R-:W-:Y:S01]  /*0f00*/  LOP3.LUT R14, R13, 0x800fffff, RZ, 0xc0, !PT ;  /* 0x800fffff0d0e7812 */ /* 0x000fe200078ec0ff */
[----:B------:R-:W-:Y:S01]  /*0f10*/  IMAD.MOV.U32 R32, RZ, RZ, 0x1ca00000 ;  /* 0x1ca00000ff207424 */ /* 0x000fe200078e00ff */
[C---:B------:R-:W-:Y:S01]  /*0f20*/  FSETP.GEU.AND P2, PT, |R11|.reuse, 1.469367938527859385e-39, PT ;  /* 0x001000000b00780b */ /* 0x040fe20003f4e200 */
[----:B------:R-:W-:Y:S01]  /*0f30*/  BSSY.RECONVERGENT B2, `(.L_x_17) ;  /* 0x0000052000027945 */ /* 0x000fe20003800200 */
[----:B------:R-:W-:Y:S01]  /*0f40*/  LOP3.LUT R15, R14, 0x3ff00000, RZ, 0xfc, !PT ;  /* 0x3ff000000e0f7812 */ /* 0x000fe200078efcff */
[----:B------:R-:W-:Y:S01]  /*0f50*/  IMAD.MOV.U32 R14, RZ, RZ, R12 ;  /* 0x000000ffff0e7224 */ /* 0x000fe200078e000c */
[----:B------:R-:W-:Y:S02]  /*0f60*/  LOP3.LUT R9, R11, 0x7ff00000, RZ, 0xc0, !PT ;  /* 0x7ff000000b097812 */ /* 0x000fe400078ec0ff */
[----:B------:R-:W-:-:S03]  /*0f70*/  LOP3.LUT R34, R13, 0x7ff00000, RZ, 0xc0, !PT ;  /* 0x7ff000000d227812 */ /* 0x000fc600078ec0ff */
[----:B------:R-:W-:Y:S01]  /*0f80*/  @!P0 DMUL R14, R12, 8.98846567431157953865e+307 ;  /* 0x7fe000000c0e8828 */ /* 0x000fe20000000000 */
[----:B------:R-:W-:-:S03]  /*0f90*/  ISETP.GE.U32.AND P1, PT, R9, R34, PT ;  /* 0x000000220900720c */ /* 0x000fc60003f26070 */
[----:B------:R-:W-:Y:S02]  /*0fa0*/  @!P2 LOP3.LUT R28, R13, 0x7ff00000, RZ, 0xc0, !PT ;  /* 0x7ff000000d1ca812 */ /* 0x000fe400078ec0ff */
[----:B------:R-:W0:Y:S02]  /*0fb0*/  MUFU.RCP64H R19, R15 ;  /* 0x0000000f00137308 */ /* 0x000e240000001800 */
[----:B------:R-:W-:Y:S02]  /*0fc0*/  @!P2 ISETP.GE.U32.AND P3, PT, R9, R28, PT ;  /* 0x0000001c0900a20c */ /* 0x000fe40003f66070 */
[----:B------:R-:W-:Y:S02]  /*0fd0*/  @!P0 LOP3.LUT R34, R15, 0x7ff00000, RZ, 0xc0, !PT ;  /* 0x7ff000000f228812 */ /* 0x000fe400078ec0ff */
[----:B------:R-:W-:-:S04]  /*0fe0*/  @!P2 SEL R29, R32, 0x63400000, !P3 ;  /* 0x63400000201da807 */ /* 0x000fc80005800000 */
[----:B------:R-:W-:-:S04]  /*0ff0*/  @!P2 LOP3.LUT R30, R29, 0x80000000, R11, 0xf8, !PT ;  /* 0x800000001d1ea812 */ /* 0x000fc800078ef80b */
[----:B------:R-:W-:Y:S01]  /*1000*/  @!P2 LOP3.LUT R31, R30, 0x100000, RZ, 0xfc, !PT ;  /* 0x001000001e1fa812 */ /* 0x000fe200078efcff */
[----:B------:R-:W-:Y:S01]  /*1010*/  @!P2 IMAD.MOV.U32 R30, RZ, RZ, RZ ;  /* 0x000000ffff1ea224 */ /* 0x000fe200078e00ff */
[----:B0-----:R-:W-:-:S08]  /*1020*/  DFMA R16, R18, -R14, 1 ;  /* 0x3ff000001210742b */ /* 0x001fd0000000080e */
[----:B------:R-:W-:-:S08]  /*1030*/  DFMA R16, R16, R16, R16 ;  /* 0x000000101010722b */ /* 0x000fd00000000010 */
[----:B------:R-:W-:Y:S01]  /*1040*/  DFMA R18, R18, R16, R18 ;  /* 0x000000101212722b */ /* 0x000fe20000000012 */
[----:B------:R-:W-:Y:S01]  /*1050*/  SEL R17, R32, 0x63400000, !P1 ;  /* 0x6340000020117807 */ /* 0x000fe20004800000 */
[----:B------:R-:W-:-:S03]  /*1060*/  IMAD.MOV.U32 R16, RZ, RZ, R10 ;  /* 0x000000ffff107224 */ /* 0x000fc600078e000a */
[----:B------:R-:W-:-:S03]  /*1070*/  LOP3.LUT R17, R17, 0x800fffff, R11, 0xf8, !PT ;  /* 0x800fffff11117812 */ /* 0x000fc600078ef80b */
[----:B------:R-:W-:-:S03]  /*1080*/  DFMA R28, R18, -R14, 1 ;  /* 0x3ff00000121c742b */ /* 0x000fc6000000080e */
[----:B------:R-:W-:-:S05]  /*1090*/  @!P2 DFMA R16, R16, 2, -R30 ;  /* 0x400000001010a82b */ /* 0x000fca000000081e */
[----:B------:R-:W-:-:S08]  /*10a0*/  DFMA R18, R18, R28, R18 ;  /* 0x0000001c1212722b */ /* 0x000fd00000000012 */
[----:B------:R-:W-:-:S08]  /*10b0*/  DMUL R28, R18, R16 ;  /* 0x00000010121c7228 */ /* 0x000fd00000000000 */
[----:B------:R-:W-:-:S08]  /*10c0*/  DFMA R30, R28, -R14, R16 ;  /* 0x8000000e1c1e722b */ /* 0x000fd00000000010 */
[----:B------:R-:W-:Y:S01]  /*10d0*/  DFMA R30, R18, R30, R28 ;  /* 0x0000001e121e722b */ /* 0x000fe2000000001c */
[----:B------:R-:W-:Y:S01]  /*10e0*/  IMAD.MOV.U32 R29, RZ, RZ, R9 ;  /* 0x000000ffff1d7224 */ /* 0x000fe200078e0009 */
[----:B------:R-:W-:-:S05]  /*10f0*/  @!P2 LOP3.LUT R29, R17, 0x7ff00000, RZ, 0xc0, !PT ;  /* 0x7ff00000111da812 */ /* 0x000fca00078ec0ff */
[----:B------:R-:W-:-:S05]  /*1100*/  VIADD R18, R29, 0xffffffff ;  /* 0xffffffff1d127836 */ /* 0x000fca0000000000 */
[----:B------:R-:W-:Y:S01]  /*1110*/  ISETP.GT.U32.AND P0, PT, R18, 0x7feffffe, PT ;  /* 0x7feffffe1200780c */ /* 0x000fe20003f04070 */
[----:B------:R-:W-:-:S05]  /*1120*/  VIADD R18, R34, 0xffffffff ;  /* 0xffffffff22127836 */ /* 0x000fca0000000000 */
[----:B------:R-:W-:-:S13]  /*1130*/  ISETP.GT.U32.OR P0, PT, R18, 0x7feffffe, P0 ;  /* 0x7feffffe1200780c */ /* 0x000fda0000704470 */
[----:B------:R-:W-:Y:S05]  /*1140*/  @P0 BRA `(.L_x_18) ;  /* 0x00000000006c0947 */ /* 0x000fea0003800000 */
[----:B------:R-:W-:-:S04]  /*1150*/  LOP3.LUT R18, R13, 0x7ff00000, RZ, 0xc0, !PT ;  /* 0x7ff000000d127812 */ /* 0x000fc800078ec0ff */
[CC--:B------:R-:W-:Y:S02]  /*1160*/  VIADDMNMX R10, R9.reuse, -R18.reuse, 0xb9600000, !PT ;  /* 0xb9600000090a7446 */ /* 0x0c0fe40007800912 */
[----:B------:R-:W-:Y:S02]  /*1170*/  ISETP.GE.U32.AND P0, PT, R9, R18, PT ;  /* 0x000000120900720c */ /* 0x000fe40003f06070 */
[----:B------:R-:W-:Y:S01]  /*1180*/  VIMNMX R9, PT, PT, R10, 0x46a00000, PT ;  /* 0x46a000000a097848 */ /* 0x000fe20003fe0100 */
[----:B------:R-:W-:Y:S01]  /*1190*/  IMAD.MOV.U32 R10, RZ, RZ, RZ ;  /* 0x000000ffff0a7224 */ /* 0x000fe200078e00ff */
[----:B------:R-:W-:-:S05]  /*11a0*/  SEL R32, R32, 0x63400000, !P0 ;  /* 0x6340000020207807 */ /* 0x000fca0004000000 */
[----:B------:R-:W-:-:S04]  /*11b0*/  IMAD.IADD R9, R9, 0x1, -R32 ;  /* 0x0000000109097824 */ /* 0x000fc800078e0a20 */
[----:B------:R-:W-:-:S06]  /*11c0*/  VIADD R11, R9, 0x7fe00000 ;  /* 0x7fe00000090b7836 */ /* 0x000fcc0000000000 */
[----:B------:R-:W-:-:S10]  /*11d0*/  DMUL R18, R30, R10 ;  /* 0x0000000a1e127228 */ /* 0x000fd40000000000 */
[----:B------:R-:W-:-:S13]  /*11e0*/  FSETP.GTU.AND P0, PT, |R19|, 1.469367938527859385e-39, PT ;  /* 0x001000001300780b */ /* 0x000fda0003f0c200 */
[----:B------:R-:W-:Y:S05]  /*11f0*/  @P0 BRA `(.L_x_19) ;  /* 0x0000000000940947 */ /* 0x000fea0003800000 */
[----:B------:R-:W-:Y:S01]  /*1200*/  DFMA R14, R30, -R14, R16 ;  /* 0x8000000e1e0e722b */ /* 0x000fe20000000010 */
[----:B------:R-:W-:-:S09]  /*1210*/  IMAD.MOV.U32 R10, RZ, RZ, RZ ;  /* 0x000000ffff0a7224 */ /* 0x000fd200078e00ff */
[C---:B------:R-:W-:Y:S02]  /*1220*/  FSETP.NEU.AND P0, PT, R15.reuse, RZ, PT ;  /* 0x000000ff0f00720b */ /* 0x040fe40003f0d000 */
[----:B------:R-:W-:-:S04]  /*1230*/  LOP3.LUT R17, R15, 0x80000000, R13, 0x48, !PT ;  /* 0x800000000f117812 */ /* 0x000fc800078e480d */
[----:B------:R-:W-:-:S07]  /*1240*/  LOP3.LUT R11, R17, R11, RZ, 0xfc, !PT ;  /* 0x0000000b110b7212 */ /* 0x000fce00078efcff */
[----:B------:R-:W-:Y:S05]  /*1250*/  @!P0 BRA `(.L_x_19) ;  /* 0x00000000007c8947 */ /* 0x000fea0003800000 */
[----:B------:R-:W-:Y:S01]  /*1260*/  IMAD.MOV R13, RZ, RZ, -R9 ;  /* 0x000000ffff0d7224 */ /* 0x000fe200078e0a09 */
[----:B------:R-:W-:Y:S01]  /*1270*/  DMUL.RP R10, R30, R10 ;  /* 0x0000000a1e0a7228 */ /* 0x000fe20000008000 */
[----:B------:R-:W-:Y:S01]  /*1280*/  IMAD.MOV.U32 R12, RZ, RZ, RZ ;  /* 0x000000ffff0c7224 */ /* 0x000fe200078e00ff */
[----:B------:R-:W-:-:S05]  /*1290*/  IADD3 R9, PT, PT, -R9, -0x43300000, RZ ;  /* 0xbcd0000009097810 */ /* 0x000fca0007ffe1ff */
[----:B------:R-:W-:-:S03]  /*12a0*/  DFMA R12, R18, -R12, R30 ;  /* 0x8000000c120c722b */ /* 0x000fc6000000001e */
[----:B------:R-:W-:-:S07]  /*12b0*/  LOP3.LUT R17, R11, R17, RZ, 0x3c, !PT ;  /* 0x000000110b117212 */ /* 0x000fce00078e3cff */
[----:B------:R-:W-:-:S04]  /*12c0*/  FSETP.NEU.AND P0, PT, |R13|, R9, PT ;  /* 0x000000090d00720b */ /* 0x000fc80003f0d200 */
[----:B------:R-:W-:Y:S02]  /*12d0*/  FSEL R18, R10, R18, !P0 ;  /* 0x000000120a127208 */ /* 0x000fe40004000000 */
[----:B------:R-:W-:Y:S01]  /*12e0*/  FSEL R19, R17, R19, !P0 ;  /* 0x0000001311137208 */ /* 0x000fe20004000000 */
[----:B------:R-:W-:Y:S06]  /*12f0*/  BRA `(.L_x_19) ;  /* 0x0000000000547947 */ /* 0x000fec0003800000 */
.L_x_18:
[----:B------:R-:W-:-:S14]  /*1300*/  DSETP.NAN.AND P0, PT, R10, R10, PT ;  /* 0x0000000a0a00722a */ /* 0x000fdc0003f08000 */
[----:B------:R-:W-:Y:S05]  /*1310*/  @P0 BRA `(.L_x_20) ;  /* 0x0000000000440947 */ /* 0x000fea0003800000 */
[----:B------:R-:W-:-:S14]  /*1320*/  DSETP.NAN.AND P0, PT, R12, R12, PT ;  /* 0x0000000c0c00722a */ /* 0x000fdc0003f08000 */
[----:B------:R-:W-:Y:S05]  /*1330*/  @P0 BRA `(.L_x_21) ;  /* 0x0000000000300947 */ /* 0x000fea0003800000 */
[----:B------:R-:W-:Y:S01]  /*1340*/  ISETP.NE.AND P0, PT, R29, R34, PT ;  /* 0x000000221d00720c */ /* 0x000fe20003f05270 */
[----:B------:R-:W-:Y:S02]  /*1350*/  IMAD.MOV.U32 R18, RZ, RZ, 0x0 ;  /* 0x00000000ff127424 */ /* 0x000fe400078e00ff */
[----:B------:R-:W-:-:S10]  /*1360*/  IMAD.MOV.U32 R19, RZ, RZ, -0x80000 ;  /* 0xfff80000ff137424 */ /* 0x000fd400078e00ff */
[----:B------:R-:W-:Y:S05]  /*1370*/  @!P0 BRA `(.L_x_19) ;  /* 0x0000000000348947 */ /* 0x000fea0003800000 */
[----:B------:R-:W-:Y:S02]  /*1380*/  ISETP.NE.AND P0, PT, R29, 0x7ff00000, PT ;  /* 0x7ff000001d00780c */ /* 0x000fe40003f05270 */
[----:B------:R-:W-:Y:S02]  /*1390*/  LOP3.LUT R19, R11, 0x80000000, R13, 0x48, !PT ;  /* 0x800000000b137812 */ /* 0x000fe400078e480d */
[----:B------:R-:W-:-:S13]  /*13a0*/  ISETP.EQ.OR P0, PT, R34, RZ, !P0 ;  /* 0x000000ff2200720c */ /* 0x000fda0004702670 */
[----:B------:R-:W-:Y:S01]  /*13b0*/  @P0 LOP3.LUT R9, R19, 0x7ff00000, RZ, 0xfc, !PT ;  /* 0x7ff0000013090812 */ /* 0x000fe200078efcff */
[----:B------:R-:W-:Y:S02]  /*13c0*/  @!P0 IMAD.MOV.U32 R18, RZ, RZ, RZ ;  /* 0x000000ffff128224 */ /* 0x000fe400078e00ff */
[----:B------:R-:W-:Y:S02]  /*13d0*/  @P0 IMAD.MOV.U32 R18, RZ, RZ, RZ ;  /* 0x000000ffff120224 */ /* 0x000fe400078e00ff */
[----:B------:R-:W-:Y:S01]  /*13e0*/  @P0 IMAD.MOV.U32 R19, RZ, RZ, R9 ;  /* 0x000000ffff130224 */ /* 0x000fe200078e0009 */
[----:B------:R-:W-:Y:S06]  /*13f0*/  BRA `(.L_x_19) ;  /* 0x0000000000147947 */ /* 0x000fec0003800000 */
.L_x_21:
[----:B------:R-:W-:Y:S01]  /*1400*/  LOP3.LUT R19, R13, 0x80000, RZ, 0xfc, !PT ;  /* 0x000800000d137812 */ /* 0x000fe200078efcff */
[----:B------:R-:W-:Y:S01]  /*1410*/  IMAD.MOV.U32 R18, RZ, RZ, R12 ;  /* 0x000000ffff127224 */ /* 0x000fe200078e000c */
[----:B------:R-:W-:Y:S06]  /*1420*/  BRA `(.L_x_19) ;  /* 0x0000000000087947 */ /* 0x000fec0003800000 */
.L_x_20:
[----:B------:R-:W-:Y:S01]  /*1430*/  LOP3.LUT R19, R11, 0x80000, RZ, 0xfc, !PT ;  /* 0x000800000b137812 */ /* 0x000fe200078efcff */
[----:B------:R-:W-:-:S07]  /*1440*/  IMAD.MOV.U32 R18, RZ, RZ, R10 ;  /* 0x000000ffff127224 */ /* 0x000fce00078e000a */
.L_x_19:
[----:B------:R-:W-:Y:S05]  /*1450*/  BSYNC.RECONVERGENT B2 ;  /* 0x0000000000027941 */ /* 0x000fea0003800200 */
.L_x_17:
[----:B------:R-:W-:-:S04]  /*1460*/  IMAD.MOV.U32 R9, RZ, RZ, 0x0 ;  /* 0x00000000ff097424 */ /* 0x000fc800078e00ff */
[----:B------:R-:W-:Y:S05]  /*1470*/  RET.REL.NODEC R8 `(_Z8problem3PiS_P7double4S1_Pb) ;  /* 0xffffffe808e07950 */ /* 0x000fea0003c3ffff */
        .type           $_Z8problem3PiS_P7double4S1_Pb$__internal_accurate_pow,@function
        .size           $_Z8problem3PiS_P7double4S1_Pb$__internal_accurate_pow,($_Z8problem3PiS_P7double4S1_Pb$__internal_trig_reduction_slowpathd - $_Z8problem3PiS_P7double4S1_Pb$__internal_accurate_pow)
$_Z8problem3PiS_P7double4S1_Pb$__internal_accurate_pow:
[----:B------:R-:W-:Y:S01]  /*1480*/  ISETP.GT.U32.AND P0, PT, R33, 0xfffff, PT ;  /* 0x000fffff2100780c */ /* 0x000fe20003f04070 */
[----:B------:R-:W-:Y:S01]  /*1490*/  IMAD.MOV.U32 R12, RZ, RZ, R33 ;  /* 0x000000ffff0c7224 */ /* 0x000fe200078e0021 */
[----:B------:R-:W-:Y:S01]  /*14a0*/  UMOV UR4, 0x7d2cafe2 ;  /* 0x7d2cafe200047882 */ /* 0x000fe20000000000 */
[----:B------:R-:W-:Y:S01]  /*14b0*/  IMAD.MOV.U32 R14, RZ, RZ, R32 ;  /* 0x000000ffff0e7224 */ /* 0x000fe200078e0020 */
[----:B------:R-:W-:Y:S01]  /*14c0*/  UMOV UR5, 0x3eb0f5ff ;  /* 0x3eb0f5ff00057882 */ /* 0x000fe20000000000 */
[----:B------:R-:W-:Y:S01]  /*14d0*/  IMAD.MOV.U32 R16, RZ, RZ, RZ ;  /* 0x000000ffff107224 */ /* 0x000fe200078e00ff */
[----:B------:R-:W-:Y:S01]  /*14e0*/  UMOV UR8, 0x3b39803f ;  /* 0x3b39803f00087882 */ /* 0x000fe20000000000 */
[----:B------:R-:W-:Y:S01]  /*14f0*/  IMAD.MOV.U32 R24, RZ, RZ, 0x41ad3b5a ;  /* 0x41ad3b5aff187424 */ /* 0x000fe200078e00ff */
[----:B------:R-:W-:Y:S01]  /*1500*/  UMOV UR9, 0x3c7abc9e ;  /* 0x3c7abc9e00097882 */ /* 0x000fe20000000000 */
[----:B------:R-:W-:-:S04]  /*1510*/  IMAD.MOV.U32 R25, RZ, RZ, 0x3ed0f5d2 ;  /* 0x3ed0f5d2ff197424 */ /* 0x000fc800078e00ff */
[----:B------:R-:W-:-:S10]  /*1520*/  @!P0 DMUL R10, R32, 1.80143985094819840000e+16 ;  /* 0x43500000200a8828 */ /* 0x000fd40000000000 */
[----:B------:R-:W-:Y:S02]  /*1530*/  @!P0 IMAD.MOV.U32 R12, RZ, RZ, R11 ;  /* 0x000000ffff0c8224 */ /* 0x000fe400078e000b */
[----:B------:R-:W-:Y:S01]  /*1540*/  @!P0 IMAD.MOV.U32 R14, RZ, RZ, R10 ;  /* 0x000000ffff0e8224 */ /* 0x000fe200078e000a */
[----:B------:R-:W-:Y:S02]  /*1550*/  SHF.R.U32.HI R10, RZ, 0x14, R33 ;  /* 0x00000014ff0a7819 */ /* 0x000fe40000011621 */
[----:B------:R-:W-:Y:S02]  /*1560*/  LOP3.LUT R12, R12, 0x800fffff, RZ, 0xc0, !PT ;  /* 0x800fffff0c0c7812 */ /* 0x000fe400078ec0ff */
[----:B------:R-:W-:Y:S02]  /*1570*/  @!P0 LEA.HI R10, R11, 0xffffffca, RZ, 0xc ;  /* 0xffffffca0b0a8811 */ /* 0x000fe400078f60ff */
[----:B------:R-:W-:-:S03]  /*1580*/  LOP3.LUT R15, R12, 0x3ff00000, RZ, 0xfc, !PT ;  /* 0x3ff000000c0f7812 */ /* 0x000fc600078efcff */
[----:B------:R-:W-:Y:S01]  /*1590*/  VIADD R11, R10, 0xfffffc01 ;  /* 0xfffffc010a0b7836 */ /* 0x000fe20000000000 */
[----:B------:R-:W-:-:S13]  /*15a0*/  ISETP.GE.U32.AND P1, PT, R15, 0x3ff6a09f, PT ;  /* 0x3ff6a09f0f00780c */ /* 0x000fda0003f26070 */
[----:B------:R-:W-:Y:S02]  /*15b0*/  @P1 VIADD R13, R15, 0xfff00000 ;  /* 0xfff000000f0d1836 */ /* 0x000fe40000000000 */
[----:B------:R-:W-:Y:S02]  /*15c0*/  @P1 VIADD R11, R10, 0xfffffc02 ;  /* 0xfffffc020a0b1836 */ /* 0x000fe40000000000 */
[----:B------:R-:W-:-:S06]  /*15d0*/  @P1 IMAD.MOV.U32 R15, RZ, RZ, R13 ;  /* 0x000000ffff0f1224 */ /* 0x000fcc00078e000d */
[C---:B------:R-:W-:Y:S02]  /*15e0*/  DADD R18, R14.reuse, 1 ;  /* 0x3ff000000e127429 */ /* 0x040fe40000000000 */
[----:B------:R-:W-:-:S04]  /*15f0*/  DADD R14, R14, -1 ;  /* 0xbff000000e0e7429 */ /* 0x000fc80000000000 */
[----:B------:R-:W0:Y:S02]  /*1600*/  MUFU.RCP64H R17, R19 ;  /* 0x0000001300117308 */ /* 0x000e240000001800 */
[----:B0-----:R-:W-:-:S08]  /*1610*/  DFMA R12, -R18, R16, 1 ;  /* 0x3ff00000120c742b */ /* 0x001fd00000000110 */
[----:B------:R-:W-:-:S08]  /*1620*/  DFMA R12, R12, R12, R12 ;  /* 0x0000000c0c0c722b */ /* 0x000fd0000000000c */
[----:B------:R-:W-:-:S08]  /*1630*/  DFMA R16, R16, R12, R16 ;  /* 0x0000000c1010722b */ /* 0x000fd00000000010 */
[----:B------:R-:W-:-:S08]  /*1640*/  DMUL R12, R14, R16 ;  /* 0x000000100e0c7228 */ /* 0x000fd00000000000 */
[----:B------:R-:W-:-:S08]  /*1650*/  DFMA R12, R14, R16, R12 ;  /* 0x000000100e0c722b */ /* 0x000fd0000000000c */
[----:B------:R-:W-:-:S08]  /*1660*/  DMUL R28, R12, R12 ;  /* 0x0000000c0c1c7228 */ /* 0x000fd00000000000 */
[----:B------:R-:W-:Y:S01]  /*1670*/  DFMA R18, R28, UR4, R24 ;  /* 0x000000041c127c2b */ /* 0x000fe20008000018 */
[----:B------:R-:W-:Y:S01]  /*1680*/  UMOV UR4, 0x75488a3f ;  /* 0x75488a3f00047882 */ /* 0x000fe20000000000 */
[----:B------:R-:W-:-:S06]  /*1690*/  UMOV UR5, 0x3ef3b20a ;  /* 0x3ef3b20a00057882 */ /* 0x000fcc0000000000 */
[----:B------:R-:W-:Y:S01]  /*16a0*/  DFMA R18, R28, R18, UR4 ;  /* 0x000000041c127e2b */ /* 0x000fe20008000012 */
[----:B------:R-:W-:Y:S01]  /*16b0*/  UMOV UR4, 0xe4faecd5 ;  /* 0xe4faecd500047882 */ /* 0x000fe20000000000 */
[----:B------:R-:W-:-:S06]  /*16c0*/  UMOV UR5, 0x3f1745cd ;  /* 0x3f1745cd00057882 */ /* 0x000fcc0000000000 */
[----:B------:R-:W-:Y:S01]  /*16d0*/  DFMA R18, R28, R18, UR4 ;  /* 0x000000041c127e2b */ /* 0x000fe20008000012 */
[----:B------:R-:W-:Y:S01]  /*16e0*/  UMOV UR4, 0x258a578b ;  /* 0x258a578b00047882 */ /* 0x000fe20000000000 */
[----:B------:R-:W-:-:S06]  /*16f0*/  UMOV UR5, 0x3f3c71c7 ;  /* 0x3f3c71c700057882 */ /* 0x000fcc0000000000 */
[----:B------:R-:W-:Y:S01]  /*1700*/  DFMA R30, R28, R18, UR4 ;  /* 0x000000041c1e7e2b */ /* 0x000fe20008000012 */
[----:B------:R-:W-:Y:S01]  /*1710*/  UMOV UR4, 0x9242b910 ;  /* 0x9242b91000047882 */ /* 0x000fe20000000000 */
[----:B------:R-:W-:Y:S01]  /*1720*/  UMOV UR5, 0x3f624924 ;  /* 0x3f62492400057882 */ /* 0x000fe20000000000 */
[----:B------:R-:W-:-:S05]  /*1730*/  DADD R18, R14, -R12 ;  /* 0x000000000e127229 */ /* 0x000fca000000080c */
[----:B------:R-:W-:Y:S01]  /*1740*/  DFMA R30, R28, R30, UR4 ;  /* 0x000000041c1e7e2b */ /* 0x000fe2000800001e */
[----:B------:R-:W-:Y:S01]  /*1750*/  UMOV UR4, 0x99999dfb ;  /* 0x99999dfb00047882 */ /* 0x000fe20000000000 */
[----:B------:R-:W-:Y:S01]  /*1760*/  UMOV UR5, 0x3f899999 ;  /* 0x3f89999900057882 */ /* 0x000fe20000000000 */
[----:B------:R-:W-:-:S05]  /*1770*/  DADD R18, R18, R18 ;  /* 0x0000000012127229 */ /* 0x000fca0000000012 */
[----:B------:R-:W-:Y:S01]  /*1780*/  DFMA R30, R28, R30, UR4 ;  /* 0x000000041c1e7e2b */ /* 0x000fe2000800001e */
[----:B------:R-:W-:Y:S01]  /*1790*/  UMOV UR4, 0x55555555 ;  /* 0x5555555500047882 */ /* 0x000fe20000000000 */
[----:B------:R-:W-:Y:S01]  /*17a0*/  UMOV UR5, 0x3fb55555 ;  /* 0x3fb5555500057882 */ /* 0x000fe20000000000 */
[----:B------:R-:W-:-:S05]  /*17b0*/  DFMA R18, R14, -R12, R18 ;  /* 0x8000000c0e12722b */ /* 0x000fca0000000012 */
[----:B------:R-:W-:-:S03]  /*17c0*/  DFMA R14, R28, R30, UR4 ;  /* 0x000000041c0e7e2b */ /* 0x000fc6000800001e */
[----:B------:R-:W-:Y:S02]  /*17d0*/  DMUL R16, R16, R18 ;  /* 0x0000001210107228 */ /* 0x000fe40000000000 */
[----:B------:R-:W-:-:S03]  /*17e0*/  DMUL R18, R12, R12 ;  /* 0x0000000c0c127228 */ /* 0x000fc60000000000 */
[----:B------:R-:W-:Y:S01]  /*17f0*/  DADD R24, -R14, UR4 ;  /* 0x000000040e187e29 */ /* 0x000fe20008000100 */
[----:B------:R-:W-:Y:S01]  /*1800*/  UMOV UR4, 0xb9e7b0 ;  /* 0x00b9e7b000047882 */ /* 0x000fe20000000000 */
[----:B------:R-:W-:-:S06]  /*1810*/  UMOV UR5, 0x3c46a4cb ;  /* 0x3c46a4cb00057882 */ /* 0x000fcc0000000000 */
[----:B------:R-:W-:Y:S02]  /*1820*/  DFMA R30, R28, R30, R24 ;  /* 0x0000001e1c1e722b */ /* 0x000fe40000000018 */
[----:B------:R-:W-:Y:S01]  /*1830*/  DFMA R28, R12, R12, -R18 ;  /* 0x0000000c0c1c722b */ /* 0x000fe20000000812 */
[----:B------:R-:W-:Y:S02]  /*1840*/  VIADD R25, R17, 0x100000 ;  /* 0x0010000011197836 */ /* 0x000fe40000000000 */
[----:B------:R-:W-:-:S03]  /*1850*/  IMAD.MOV.U32 R24, RZ, RZ, R16 ;  /* 0x000000ffff187224 */ /* 0x000fc600078e0010 */
[----:B------:R-:W-:Y:S01]  /*1860*/  DADD R30, R30, -UR4 ;  /* 0x800000041e1e7e29 */ /* 0x000fe20008000000 */
[----:B------:R-:W-:Y:S01]  /*1870*/  UMOV UR4, 0x80000000 ;  /* 0x8000000000047882 */ /* 0x000fe20000000000 */
[----:B------:R-:W-:Y:S01]  /*1880*/  UMOV UR5, 0x43300000 ;  /* 0x4330000000057882 */ /* 0x000fe20000000000 */
[C---:B------:R-:W-:Y:S02]  /*1890*/  DFMA R24, R12.reuse, R24, R28 ;  /* 0x000000180c18722b */ /* 0x040fe4000000001c */
[----:B------:R-:W-:-:S08]  /*18a0*/  DMUL R28, R12, R18 ;  /* 0x000000120c1c7228 */ /* 0x000fd00000000000 */
[----:B------:R-:W-:-:S08]  /*18b0*/  DFMA R32, R12, R18, -R28 ;  /* 0x000000120c20722b */ /* 0x000fd0000000081c */
[----:B------:R-:W-:Y:S02]  /*18c0*/  DFMA R32, R16, R18, R32 ;  /* 0x000000121020722b */ /* 0x000fe40000000020 */
[----:B------:R-:W-:-:S06]  /*18d0*/  DADD R18, R14, R30 ;  /* 0x000000000e127229 */ /* 0x000fcc000000001e */
[----:B------:R-:W-:Y:S02]  /*18e0*/  DFMA R24, R12, R24, R32 ;  /* 0x000000180c18722b */ /* 0x000fe40000000020 */
[----:B------:R-:W-:Y:S02]  /*18f0*/  DADD R32, R14, -R18 ;  /* 0x000000000e207229 */ /* 0x000fe40000000812 */
[----:B------:R-:W-:-:S06]  /*1900*/  DMUL R14, R18, R28 ;  /* 0x0000001c120e7228 */ /* 0x000fcc0000000000 */
[----:B------:R-:W-:Y:S02]  /*1910*/  DADD R32, R30, R32 ;  /* 0x000000001e207229 */ /* 0x000fe40000000020 */
[----:B------:R-:W-:-:S08]  /*1920*/  DFMA R30, R18, R28, -R14 ;  /* 0x0000001c121e722b */ /* 0x000fd0000000080e */
[----:B------:R-:W-:-:S08]  /*1930*/  DFMA R24, R18, R24, R30 ;  /* 0x000000181218722b */ /* 0x000fd0000000001e */
[----:B------:R-:W-:-:S08]  /*1940*/  DFMA R32, R32, R28, R24 ;  /* 0x0000001c2020722b */ /* 0x000fd00000000018 */
[----:B------:R-:W-:-:S08]  /*1950*/  DADD R24, R14, R32 ;  /* 0x000000000e187229 */ /* 0x000fd00000000020 */
[--C-:B------:R-:W-:Y:S02]  /*1960*/  DADD R18, R12, R24.reuse ;  /* 0x000000000c127229 */ /* 0x100fe40000000018 */
[----:B------:R-:W-:-:S06]  /*1970*/  DADD R14, R14, -R24 ;  /* 0x000000000e0e7229 */ /* 0x000fcc0000000818 */
[----:B------:R-:W-:Y:S02]  /*1980*/  DADD R12, R12, -R18 ;  /* 0x000000000c0c7229 */ /* 0x000fe40000000812 */
[----:B------:R-:W-:-:S06]  /*1990*/  DADD R14, R32, R14 ;  /* 0x00000000200e7229 */ /* 0x000fcc000000000e */
[----:B------:R-:W-:-:S08]  /*19a0*/  DADD R12, R24, R12 ;  /* 0x00000000180c7229 */ /* 0x000fd0000000000c */
[----:B------:R-:W-:-:S08]  /*19b0*/  DADD R12, R14, R12 ;  /* 0x000000000e0c7229 */ /* 0x000fd0000000000c */
[----:B------:R-:W-:Y:S01]  /*19c0*/  DADD R16, R16, R12 ;  /* 0x0000000010107229 */ /* 0x000fe2000000000c */
[----:B------:R-:W-:Y:S01]  /*19d0*/  LOP3.LUT R12, R11, 0x80000000, RZ, 0x3c, !PT ;  /* 0x800000000b0c7812 */ /* 0x000fe200078e3cff */
[----:B------:R-:W-:-:S06]  /*19e0*/  IMAD.MOV.U32 R13, RZ, RZ, 0x43300000 ;  /* 0x43300000ff0d7424 */ /* 0x000fcc00078e00ff */
[----:B------:R-:W-:Y:S02]  /*19f0*/  DADD R14, R18, R16 ;  /* 0x00000000120e7229 */ /* 0x000fe40000000010 */
[----:B------:R-:W-:Y:S01]  /*1a00*/  DADD R12, R12, -UR4 ;  /* 0x800000040c0c7e29 */ /* 0x000fe20008000000 */
[----:B------:R-:W-:Y:S01]  /*1a10*/  UMOV UR4, 0xfefa39ef ;  /* 0xfefa39ef00047882 */ /* 0x000fe20000000000 */
[----:B------:R-:W-:-:S04]  /*1a20*/  UMOV UR5, 0x3fe62e42 ;  /* 0x3fe62e4200057882 */ /* 0x000fc80000000000 */
[--C-:B------:R-:W-:Y:S02]  /*1a30*/  DADD R18, R18, -R14.reuse ;  /* 0x0000000012127229 */ /* 0x100fe4000000080e */
[----:B------:R-:W-:-:S06]  /*1a40*/  DFMA R10, R12, UR4, R14 ;  /* 0x000000040c0a7c2b */ /* 0x000fcc000800000e */
[----:B------:R-:W-:Y:S02]  /*1a50*/  DADD R18, R16, R18 ;  /* 0x0000000010127229 */ /* 0x000fe40000000012 */
[----:B------:R-:W-:-:S08]  /*1a60*/  DFMA R24, R12, -UR4, R10 ;  /* 0x800000040c187c2b */ /* 0x000fd0000800000a */
[----:B------:R-:W-:-:S08]  /*1a70*/  DADD R24, -R14, R24 ;  /* 0x000000000e187229 */ /* 0x000fd00000000118 */
[----:B------:R-:W-:-:S08]  /*1a80*/  DADD R18, R18, -R24 ;  /* 0x0000000012127229 */ /* 0x000fd00000000818 */
[----:B------:R-:W-:-:S08]  /*1a90*/  DFMA R18, R12, UR8, R18 ;  /* 0x000000080c127c2b */ /* 0x000fd00008000012 */
[----:B------:R-:W-:-:S08]  /*1aa0*/  DADD R12, R10, R18 ;  /* 0x000000000a0c7229 */ /* 0x000fd00000000012 */
[----:B------:R-:W-:Y:S02]  /*1ab0*/  DADD R14, R10, -R12 ;  /* 0x000000000a0e7229 */ /* 0x000fe4000000080c */
[----:B------:R-:W-:-:S06]  /*1ac0*/  DMUL R10, R12, 1.5 ;  /* 0x3ff800000c0a7828 */ /* 0x000fcc0000000000 */
[----:B------:R-:W-:Y:S02]  /*1ad0*/  DADD R14, R18, R14 ;  /* 0x00000000120e7229 */ /* 0x000fe4000000000e */
[----:B------:R-:W-:-:S08]  /*1ae0*/  DFMA R16, R12, 1.5, -R10 ;  /* 0x3ff800000c10782b */ /* 0x000fd0000000080a */
[----:B------:R-:W-:Y:S01]  /*1af0*/  DFMA R16, R14, 1.5, R16 ;  /* 0x3ff800000e10782b */ /* 0x000fe20000000010 */
[----:B------:R-:W-:Y:S02]  /*1b00*/  IMAD.MOV.U32 R14, RZ, RZ, 0x652b82fe ;  /* 0x652b82feff0e7424 */ /* 0x000fe400078e00ff */
[----:B------:R-:W-:-:S05]  /*1b10*/  IMAD.MOV.U32 R15, RZ, RZ, 0x3ff71547 ;  /* 0x3ff71547ff0f7424 */ /* 0x000fca00078e00ff */
[----:B------:R-:W-:-:S08]  /*1b20*/  DADD R12, R10, R16 ;  /* 0x000000000a0c7229 */ /* 0x000fd00000000010 */
[----:B------:R-:W-:Y:S02]  /*1b30*/  DFMA R14, R12, R14, 6.75539944105574400000e+15 ;  /* 0x433800000c0e742b */ /* 0x000fe4000000000e */
[----:B------:R-:W-:Y:S01]  /*1b40*/  FSETP.GEU.AND P0, PT, |R13|, 4.1917929649353027344, PT ;  /* 0x4086232b0d00780b */ /* 0x000fe20003f0e200 */
[----:B------:R-:W-:-:S05]  /*1b50*/  DADD R10, R10, -R12 ;  /* 0x000000000a0a7229 */ /* 0x000fca000000080c */
[----:B------:R-:W-:-:S03]  /*1b60*/  DADD R18, R14, -6.75539944105574400000e+15 ;  /* 0xc33800000e127429 */ /* 0x000fc60000000000 */
[----:B------:R-:W-:-:S05]  /*1b70*/  DADD R16, R16, R10 ;  /* 0x0000000010107229 */ /* 0x000fca000000000a */
[----:B------:R-:W-:Y:S01]  /*1b80*/  DFMA R24, R18, -UR4, R12 ;  /* 0x8000000412187c2b */ /* 0x000fe2000800000c */
[----:B------:R-:W-:Y:S01]  /*1b90*/  UMOV UR4, 0x3b39803f ;  /* 0x3b39803f00047882 */ /* 0x000fe20000000000 */
[----:B------:R-:W-:-:S06]  /*1ba0*/  UMOV UR5, 0x3c7abc9e ;  /* 0x3c7abc9e00057882 */ /* 0x000fcc0000000000 */
[----:B------:R-:W-:Y:S01]  /*1bb0*/  DFMA R18, R18, -UR4, R24 ;  /* 0x8000000412127c2b */ /* 0x000fe20008000018 */
[----:B------:R-:W-:Y:S01]  /*1bc0*/  UMOV UR4, 0x69ce2bdf ;  /* 0x69ce2bdf00047882 */ /* 0x000fe20000000000 */
[----:B------:R-:W-:Y:S01]  /*1bd0*/  IMAD.MOV.U32 R24, RZ, RZ, -0x35dec16 ;  /* 0xfca213eaff187424 */ /* 0x000fe200078e00ff */
[----:B------:R-:W-:Y:S01]  /*1be0*/  UMOV UR5, 0x3e5ade15 ;  /* 0x3e5ade1500057882 */ /* 0x000fe20000000000 */
[----:B------:R-:W-:-:S06]  /*1bf0*/  IMAD.MOV.U32 R25, RZ, RZ, 0x3e928af3 ;  /* 0x3e928af3ff197424 */ /* 0x000fcc00078e00ff */
        /* <DEDUP_REMOVED lines=24> */
[----:B------:R-:W-:-:S08]  /*1d80*/  DFMA R24, R18, R24, UR4 ;  /* 0x0000000412187e2b */ /* 0x000fd00008000018 */
[----:B------:R-:W-:-:S08]  /*1d90*/  DFMA R24, R18, R24, 1 ;  /* 0x3ff000001218742b */ /* 0x000fd00000000018 */
[----:B------:R-:W-:-:S10]  /*1da0*/  DFMA R18, R18, R24, 1 ;  /* 0x3ff000001212742b */ /* 0x000fd40000000018 */
[----:B------:R-:W-:Y:S02]  /*1db0*/  IMAD R11, R14, 0x100000, R19 ;  /* 0x001000000e0b7824 */ /* 0x000fe400078e0213 */
[----:B------:R-:W-:Y:S01]  /*1dc0*/  IMAD.MOV.U32 R10, RZ, RZ, R18 ;  /* 0x000000ffff0a7224 */ /* 0x000fe200078e0012 */
[----:B------:R-:W-:Y:S06]  /*1dd0*/  @!P0 BRA `(.L_x_22) ;  /* 0x0000000000308947 */ /* 0x000fec0003800000 */
[----:B------:R-:W-:Y:S01]  /*1de0*/  FSETP.GEU.AND P1, PT, |R13|, 4.2275390625, PT ;  /* 0x408748000d00780b */ /* 0x000fe20003f2e200 */
[C---:B------:R-:W-:Y:S02]  /*1df0*/  DADD R24, R12.reuse, +INF ;  /* 0x7ff000000c187429 */ /* 0x040fe40000000000 */
[----:B------:R-:W-:-:S08]  /*1e00*/  DSETP.GEU.AND P0, PT, R12, RZ, PT ;  /* 0x000000ff0c00722a */ /* 0x000fd00003f0e000 */
[----:B------:R-:W-:Y:S02]  /*1e10*/  FSEL R11, R25, RZ, P0 ;  /* 0x000000ff190b7208 */ /* 0x000fe40000000000 */
[----:B------:R-:W-:-:S04]  /*1e20*/  @!P1 LEA.HI R10, R14, R14, RZ, 0x1 ;  /* 0x0000000e0e0a9211 */ /* 0x000fc800078f08ff */
[----:B------:R-:W-:Y:S02]  /*1e30*/  @!P1 SHF.R.S32.HI R13, RZ, 0x1, R10 ;  /* 0x00000001ff0d9819 */ /* 0x000fe4000001140a */
[----:B------:R-:W-:-:S03]  /*1e40*/  FSEL R10, R24, RZ, P0 ;  /* 0x000000ff180a7208 */ /* 0x000fc60000000000 */
[----:B------:R-:W-:Y:S02]  /*1e50*/  @!P1 IMAD.IADD R12, R14, 0x1, -R13 ;  /* 0x000000010e0c9824 */ /* 0x000fe400078e0a0d */
[----:B------:R-:W-:-:S03]  /*1e60*/  @!P1 IMAD R19, R13, 0x100000, R19 ;  /* 0x001000000d139824 */ /* 0x000fc600078e0213 */
[----:B------:R-:W-:Y:S01]  /*1e70*/  @!P1 LEA R13, R12, 0x3ff00000, 0x14 ;  /* 0x3ff000000c0d9811 */ /* 0x000fe200078ea0ff */
[----:B------:R-:W-:-:S06]  /*1e80*/  @!P1 IMAD.MOV.U32 R12, RZ, RZ, RZ ;  /* 0x000000ffff0c9224 */ /* 0x000fcc00078e00ff */
[----:B------:R-:W-:-:S11]  /*1e90*/  @!P1 DMUL R10, R18, R12 ;  /* 0x0000000c120a9228 */ /* 0x000fd60000000000 */
.L_x_22:
[----:B------:R-:W-:Y:S01]  /*1ea0*/  DFMA R16, R16, R10, R10 ;  /* 0x0000000a1010722b */ /* 0x000fe2000000000a */
[----:B------:R-:W-:Y:S01]  /*1eb0*/  IMAD.MOV.U32 R35, RZ, RZ, 0x0 ;  /* 0x00000000ff237424 */ /* 0x000fe200078e00ff */
[----:B------:R-:W-:-:S08]  /*1ec0*/  DSETP.NEU.AND P0, PT, |R10|, +INF , PT ;  /* 0x7ff000000a00742a */ /* 0x000fd00003f0d200 */
[----:B------:R-:W-:Y:S02]  /*1ed0*/  FSEL R10, R10, R16, !P0 ;  /* 0x000000100a0a7208 */ /* 0x000fe40004000000 */
[----:B------:R-:W-:Y:S01]  /*1ee0*/  FSEL R11, R11, R17, !P0 ;  /* 0x000000110b0b7208 */ /* 0x000fe20004000000 */
[----:B------:R-:W-:Y:S06]  /*1ef0*/  RET.REL.NODEC R34 `(_Z8problem3PiS_P7double4S1_Pb) ;  /* 0xffffffe022407950 */ /* 0x000fec0003c3ffff */
        .type           $_Z8problem3PiS_P7double4S1_Pb$__internal_trig_reduction_slowpathd,@function
        .size           $_Z8problem3PiS_P7double4S1_Pb$__internal_trig_reduction_slowpathd,(.L_x_88 - $_Z8problem3PiS_P7double4S1_Pb$__internal_trig_reduction_slowpathd)
$_Z8problem3PiS_P7double4S1_Pb$__internal_trig_reduction_slowpathd:
[--C-:B------:R-:W-:Y:S01]  /*1f00*/  SHF.R.U32.HI R16, RZ, 0x14, R19.reuse ;  /* 0x00000014ff107819 */ /* 0x100fe20000011613 */
[----:B------:R-:W-:Y:S02]  /*1f10*/  IMAD.MOV.U32 R11, RZ, RZ, R19 ;  /* 0x000000ffff0b7224 */ /* 0x000fe400078e0013 */
[----:B------:R-:W-:Y:S01]  /*1f20*/  IMAD.MOV.U32 R8, RZ, RZ, RZ ;  /* 0x000000ffff087224 */ /* 0x000fe200078e00ff */
[----:B------:R-:W-:-:S04]  /*1f30*/  LOP3.LUT R9, R16, 0x7ff, RZ, 0xc0, !PT ;  /* 0x000007ff10097812 */ /* 0x000fc800078ec0ff */
[----:B------:R-:W-:-:S13]  /*1f40*/  ISETP.NE.AND P0, PT, R9, 0x7ff, PT ;  /* 0x000007ff0900780c */ /* 0x000fda0003f05270 */
[----:B------:R-:W-:Y:S05]  /*1f50*/  @!P0 BRA `(.L_x_23) ;  /* 0x0000000800648947 */ /* 0x000fea0003800000 */
[----:B------:R-:W-:Y:S01]  /*1f60*/  VIADD R8, R9, 0xfffffc00 ;  /* 0xfffffc0009087836 */ /* 0x000fe20000000000 */
[----:B------:R-:W-:Y:S01]  /*1f70*/  BSSY.RECONVERGENT B3, `(.L_x_24) ;  /* 0x0000033000037945 */ /* 0x000fe20003800200 */
[----:B------:R-:W-:-:S03]  /*1f80*/  CS2R R12, SRZ ;  /* 0x00000000000c7805 */ /* 0x000fc6000001ff00 */
[----:B------:R-:W-:Y:S02]  /*1f90*/  SHF.R.U32.HI R14, RZ, 0x6, R8 ;  /* 0x00000006ff0e7819 */ /* 0x000fe40000011608 */
[----:B------:R-:W-:Y:S02]  /*1fa0*/  ISETP.GE.U32.AND P0, PT, R8, 0x80, PT ;  /* 0x000000800800780c */ /* 0x000fe40003f06070 */
[C---:B------:R-:W-:Y:S02]  /*1fb0*/  IADD3 R8, PT, PT, -R14.reuse, 0x13, RZ ;  /* 0x000000130e087810 */ /* 0x040fe40007ffe1ff */
[----:B------:R-:W-:Y:S02]  /*1fc0*/  IADD3 R15, PT, PT, -R14, 0xf, RZ ;  /* 0x0000000f0e0f7810 */ /* 0x000fe40007ffe1ff */
[----:B------:R-:W-:-:S04]  /*1fd0*/  SEL R17, R8, 0x12, P0 ;  /* 0x0000001208117807 */ /* 0x000fc80000000000 */
[----:B------:R-:W-:-:S13]  /*1fe0*/  ISETP.GE.AND P0, PT, R15, R17, PT ;  /* 0x000000110f00720c */ /* 0x000fda0003f06270 */
[----:B------:R-:W-:Y:S05]  /*1ff0*/  @P0 BRA `(.L_x_25) ;  /* 0x0000000000a80947 */ /* 0x000fea0003800000 */
[----:B------:R-:W0:Y:S01]  /*2000*/  LDC.64 R8, c[0x0][0x358] ;  /* 0x0000d600ff087b82 */ /* 0x000e220000000a00 */
[C---:B------:R-:W-:Y:S01]  /*2010*/  SHF.L.U64.HI R29, R10.reuse, 0xb, R11 ;  /* 0x0000000b0a1d7819 */ /* 0x040fe2000001020b */
[----:B------:R-:W-:Y:S01]  /*2020*/  BSSY.RECONVERGENT B4, `(.L_x_26) ;  /* 0x0000021000047945 */ /* 0x000fe20003800200 */
[----:B------:R-:W-:Y:S01]  /*2030*/  IADD3 R14, PT, PT, RZ, -R14, -R17 ;  /* 0x8000000eff0e7210 */ /* 0x000fe20007ffe811 */
[----:B------:R-:W-:Y:S01]  /*2040*/  IMAD.SHL.U32 R17, R10, 0x800, RZ ;  /* 0x000008000a117824 */ /* 0x000fe200078e00ff */
[----:B------:R-:W-:Y:S01]  /*2050*/  CS2R R12, SRZ ;  /* 0x00000000000c7805 */ /* 0x000fe2000001ff00 */
[----:B------:R-:W-:Y:S01]  /*2060*/  IMAD.MOV.U32 R28, RZ, RZ, RZ ;  /* 0x000000ffff1c7224 */ /* 0x000fe200078e00ff */
[----:B------:R-:W-:-:S07]  /*2070*/  LOP3.LUT R29, R29, 0x80000000, RZ, 0xfc, !PT ;  /* 0x800000001d1d7812 */ /* 0x000fce00078efcff */
.L_x_27:
[----:B------:R-:W1:Y:S01]  /*2080*/  LDC.64 R10, c[0x4][RZ] ;  /* 0x01000000ff0a7b82 */ /* 0x000e620000000a00 */
[----:B0-----:R-:W-:Y:S02]  /*2090*/  R2UR UR4, R8 ;  /* 0x00000000080472ca */ /* 0x001fe400000e0000 */
[----:B------:R-:W-:Y:S01]  /*20a0*/  R2UR UR5, R9 ;  /* 0x00000000090572ca */ /* 0x000fe200000e0000 */
[----:B-1----:R-:W-:-:S12]  /*20b0*/  IMAD.WIDE R10, R15, 0x8, R10 ;  /* 0x000000080f0a7825 */ /* 0x002fd800078e020a */
[----:B------:R-:W2:Y:S01]  /*20c0*/  LDG.E.64.CONSTANT R10, desc[UR4][R10.64] ;  /* 0x000000040a0a7981 */ /* 0x000ea2000c1e9b00 */
[----:B------:R-:W-:Y:S02]  /*20d0*/  VIADD R14, R14, 0x1 ;  /* 0x000000010e0e7836 */ /* 0x000fe40000000000 */
[----:B------:R-:W-:Y:S02]  /*20e0*/  VIADD R15, R15, 0x1 ;  /* 0x000000010f0f7836 */ /* 0x000fe40000000000 */
[----:B--2---:R-:W-:-:S04]  /*20f0*/  IMAD.WIDE.U32 R12, P2, R10, R17, R12 ;  /* 0x000000110a0c7225 */ /* 0x004fc8000784000c */
[----:B------:R-:W-:Y:S02]  /*2100*/  IMAD R31, R10, R29, RZ ;  /* 0x0000001d0a1f7224 */ /* 0x000fe400078e02ff */
[CC--:B------:R-:W-:Y:S02]  /*2110*/  IMAD R30, R11.reuse, R17.reuse, RZ ;  /* 0x000000110b1e7224 */ /* 0x0c0fe400078e02ff */
[----:B------:R-:W-:Y:S01]  /*2120*/  IMAD.HI.U32 R33, R11, R17, RZ ;  /* 0x000000110b217227 */ /* 0x000fe200078e00ff */
[----:B------:R-:W-:-:S03]  /*2130*/  IADD3 R13, P0, PT, R31, R13, RZ ;  /* 0x0000000d1f0d7210 */ /* 0x000fc60007f1e0ff */
[----:B------:R-:W-:Y:S01]  /*2140*/  IMAD R31, R28, 0x8, R1 ;  /* 0x000000081c1f7824 */ /* 0x000fe200078e0201 */
[----:B------:R-:W-:Y:S01]  /*2150*/  IADD3 R13, P1, PT, R30, R13, RZ ;  /* 0x0000000d1e0d7210 */ /* 0x000fe20007f3e0ff */
[----:B------:R-:W-:-:S04]  /*2160*/  IMAD.HI.U32 R30, R10, R29, RZ ;  /* 0x0000001d0a1e7227 */ /* 0x000fc800078e00ff */
[----:B------:R-:W-:Y:S01]  /*2170*/  IMAD.X R10, RZ, RZ, R30, P2 ;  /* 0x000000ffff0a7224 */ /* 0x000fe200010e061e */
[----:B------:R0:W-:Y:S01]  /*2180*/  STL.64 [R31], R12 ;  /* 0x0000000c1f007387 */ /* 0x0001e20000100a00 */
[----:B------:R-:W-:-:S03]  /*2190*/  IMAD.HI.U32 R30, R11, R29, RZ ;  /* 0x0000001d0b1e7227 */ /* 0x000fc600078e00ff */
[----:B------:R-:W-:Y:S01]  /*21a0*/  IADD3.X R10, P0, PT, R33, R10, RZ, P0, !PT ;  /* 0x0000000a210a7210 */ /* 0x000fe2000071e4ff */
[----:B------:R-:W-:Y:S02]  /*21b0*/  IMAD R11, R11, R29, RZ ;  /* 0x0000001d0b0b7224 */ /* 0x000fe400078e02ff */
[----:B------:R-:W-:-:S03]  /*21c0*/  VIADD R28, R28, 0x1 ;  /* 0x000000011c1c7836 */ /* 0x000fc60000000000 */
[----:B------:R-:W-:Y:S01]  /*21d0*/  IADD3.X R11, P1, PT, R11, R10, RZ, P1, !PT ;  /* 0x0000000a0b0b7210 */ /* 0x000fe20000f3e4ff */
[----:B------:R-:W-:Y:S01]  /*21e0*/  IMAD.X R10, RZ, RZ, R30, P0 ;  /* 0x000000ffff0a7224 */ /* 0x000fe200000e061e */
[----:B------:R-:W-:-:S03]  /*21f0*/  ISETP.NE.AND P0, PT, R14, -0xf, PT ;  /* 0xfffffff10e00780c */ /* 0x000fc60003f05270 */
[----:B0-----:R-:W-:Y:S02]  /*2200*/  IMAD.X R13, RZ, RZ, R10, P1 ;  /* 0x000000ffff0d7224 */ /* 0x001fe400008e060a */
[----:B------:R-:W-:-:S08]  /*2210*/  IMAD.MOV.U32 R12, RZ, RZ, R11 ;  /* 0x000000ffff0c7224 */ /* 0x000fd000078e000b */
[----:B------:R-:W-:Y:S05]  /*2220*/  @P0 BRA `(.L_x_27) ;  /* 0xfffffffc00940947 */ /* 0x000fea000383ffff */
[----:B------:R-:W-:Y:S05]  /*2230*/  BSYNC.RECONVERGENT B4 ;  /* 0x0000000000047941 */ /* 0x000fea0003800200 */
.L_x_26:
[----:B------:R-:W-:-:S05]  /*2240*/  LOP3.LUT R8, R16, 0x7ff, RZ, 0xc0, !PT ;  /* 0x000007ff10087812 */ /* 0x000fca00078ec0ff */
[----:B------:R-:W-:-:S05]  /*2250*/  VIADD R8, R8, 0xfffffc00 ;  /* 0xfffffc0008087836 */ /* 0x000fca0000000000 */
[----:B------:R-:W-:Y:S02]  /*2260*/  SHF.R.U32.HI R9, RZ, 0x6, R8 ;  /* 0x00000006ff097819 */ /* 0x000fe40000011608 */
[----:B------:R-:W-:Y:S02]  /*2270*/  ISETP.GE.U32.AND P0, PT, R8, 0x80, PT ;  /* 0x000000800800780c */ /* 0x000fe40003f06070 */
[----:B------:R-:W-:-:S04]  /*2280*/  IADD3 R9, PT, PT, -R9, 0x13, RZ ;  /* 0x0000001309097810 */ /* 0x000fc80007ffe1ff */
[----:B------:R-:W-:-:S07]  /*2290*/  SEL R15, R9, 0x12, P0 ;  /* 0x00000012090f7807 */ /* 0x000fce0000000000 */
.L_x_25:
[----:B------:R-:W-:Y:S05]  /*22a0*/  BSYNC.RECONVERGENT B3 ;  /* 0x0000000000037941 */ /* 0x000fea0003800200 */
.L_x_24:
[C---:B------:R-:W-:Y:S02]  /*22b0*/  LOP3.LUT R8, R16.reuse, 0x7ff, RZ, 0xc0, !PT ;  /* 0x000007ff10087812 */ /* 0x040fe400078ec0ff */
[----:B------:R-:W-:-:S03]  /*22c0*/  LOP3.LUT P0, R35, R16, 0x3f, RZ, 0xc0, !PT ;  /* 0x0000003f10237812 */ /* 0x000fc6000780c0ff */
[----:B------:R-:W-:-:S05]  /*22d0*/  VIADD R8, R8, 0xfffffc00 ;  /* 0xfffffc0008087836 */ /* 0x000fca0000000000 */
[----:B------:R-:W-:-:S05]  /*22e0*/  SHF.R.U32.HI R8, RZ, 0x6, R8 ;  /* 0x00000006ff087819 */ /* 0x000fca0000011608 */
[----:B------:R-:W-:-:S04]  /*22f0*/  IMAD.IADD R8, R8, 0x1, R15 ;  /* 0x0000000108087824 */ /* 0x000fc800078e020f */
[----:B------:R-:W-:-:S05]  /*2300*/  IMAD.U32 R37, R8, 0x8, R1 ;  /* 0x0000000808257824 */ /* 0x000fca00078e0001 */
[----:B------:R0:W-:Y:S04]  /*2310*/  STL.64 [R37+-0x78], R12 ;  /* 0xffff880c25007387 */ /* 0x0001e80000100a00 */
[----:B------:R-:W2:Y:S04]  /*2320*/  @P0 LDL.64 R16, [R1+0x8] ;  /* 0x0000080001100983 */ /* 0x000ea80000100a00 */
[----:B------:R-:W3:Y:S04]  /*2330*/  LDL.64 R10, [R1+0x10] ;  /* 0x00001000010a7983 */ /* 0x000ee80000100a00 */
[----:B------:R-:W4:Y:S01]  /*2340*/  LDL.64 R8, [R1+0x18] ;  /* 0x0000180001087983 */ /* 0x000f220000100a00 */
[----:B------:R-:W-:Y:S01]  /*2350*/  @P0 LOP3.LUT R14, R35, 0x3f, RZ, 0x3c, !PT ;  /* 0x0000003f230e0812 */ /* 0x000fe200078e3cff */
[----:B------:R-:W-:Y:S01]  /*2360*/  BSSY.RECONVERGENT B3, `(.L_x_28) ;  /* 0x0000034000037945 */ /* 0x000fe20003800200 */
[----:B--2---:R-:W-:-:S02]  /*2370*/  @P0 SHF.R.U64 R15, R16, 0x1, R17 ;  /* 0x00000001100f0819 */ /* 0x004fc40000001211 */
[----:B------:R-:W-:Y:S02]  /*2380*/  @P0 SHF.R.U32.HI R17, RZ, 0x1, R17 ;  /* 0x00000001ff110819 */ /* 0x000fe40000011611 */
[CC--:B---3--:R-:W-:Y:S02]  /*2390*/  @P0 SHF.L.U32 R29, R10.reuse, R35.reuse, RZ ;  /* 0x000000230a1d0219 */ /* 0x0c8fe400000006ff */
[----:B0-----:R-:W-:Y:S02]  /*23a0*/  @P0 SHF.R.U64 R12, R15, R14, R17 ;  /* 0x0000000e0f0c0219 */ /* 0x001fe40000001211 */
[--C-:B------:R-:W-:Y:S02]  /*23b0*/  @P0 SHF.R.U32.HI R33, RZ, 0x1, R11.reuse ;  /* 0x00000001ff210819 */ /* 0x100fe4000001160b */
[C-C-:B------:R-:W-:Y:S02]  /*23c0*/  @P0 SHF.R.U64 R31, R10.reuse, 0x1, R11.reuse ;  /* 0x000000010a1f0819 */ /* 0x140fe4000000120b */
[----:B------:R-:W-:-:S02]  /*23d0*/  @P0 SHF.L.U64.HI R16, R10, R35, R11 ;  /* 0x000000230a100219 */ /* 0x000fc4000001020b */
[----:B------:R-:W-:Y:S02]  /*23e0*/  @P0 SHF.R.U32.HI R13, RZ, R14, R17 ;  /* 0x0000000eff0d0219 */ /* 0x000fe40000011611 */
[----:B------:R-:W-:Y:S02]  /*23f0*/  @P0 LOP3.LUT R10, R29, R12, RZ, 0xfc, !PT ;  /* 0x0000000c1d0a0212 */ /* 0x000fe400078efcff */
[----:B----4-:R-:W-:Y:S02]  /*2400*/  @P0 SHF.L.U32 R15, R8, R35, RZ ;  /* 0x00000023080f0219 */ /* 0x010fe400000006ff */
[----:B------:R-:W-:Y:S01]  /*2410*/  @P0 SHF.R.U64 R28, R31, R14, R33 ;  /* 0x0000000e1f1c0219 */ /* 0x000fe20000001221 */
[----:B------:R-:W-:Y:S01]  /*2420*/  IMAD.SHL.U32 R12, R10, 0x4, RZ ;  /* 0x000000040a0c7824 */ /* 0x000fe200078e00ff */
[----:B------:R-:W-:Y:S02]  /*2430*/  @P0 LOP3.LUT R11, R16, R13, RZ, 0xfc, !PT ;  /* 0x0000000d100b0212 */ /* 0x000fe400078efcff */
[----:B------:R-:W-:-:S02]  /*2440*/  @P0 SHF.L.U64.HI R16, R8, R35, R9 ;  /* 0x0000002308100219 */ /* 0x000fc40000010209 */
[----:B------:R-:W-:Y:S02]  /*2450*/  @P0 SHF.R.U32.HI R33, RZ, R14, R33 ;  /* 0x0000000eff210219 */ /* 0x000fe40000011621 */
[----:B------:R-:W-:Y:S02]  /*2460*/  @P0 LOP3.LUT R8, R15, R28, RZ, 0xfc, !PT ;  /* 0x0000001c0f080212 */ /* 0x000fe400078efcff */
[----:B------:R-:W-:Y:S02]  /*2470*/  SHF.L.U64.HI R14, R10, 0x2, R11 ;  /* 0x000000020a0e7819 */ /* 0x000fe4000001020b */
[----:B------:R-:W-:Y:S02]  /*2480*/  @P0 LOP3.LUT R9, R16, R33, RZ, 0xfc, !PT ;  /* 0x0000002110090212 */ /* 0x000fe400078efcff */
[----:B------:R-:W-:Y:S02]  /*2490*/  SHF.L.W.U32.HI R11, R11, 0x2, R8 ;  /* 0x000000020b0b7819 */ /* 0x000fe40000010e08 */
[----:B------:R-:W-:-:S02]  /*24a0*/  IADD3 RZ, P0, PT, RZ, -R12, RZ ;  /* 0x8000000cffff7210 */ /* 0x000fc40007f1e0ff */
[----:B------:R-:W-:Y:S02]  /*24b0*/  LOP3.LUT R10, RZ, R14, RZ, 0x33, !PT ;  /* 0x0000000eff0a7212 */ /* 0x000fe400078e33ff */
[----:B------:R-:W-:Y:S02]  /*24c0*/  SHF.L.W.U32.HI R8, R8, 0x2, R9 ;  /* 0x0000000208087819 */ /* 0x000fe40000010e09 */
[----:B------:R-:W-:Y:S02]  /*24d0*/  LOP3.LUT R13, RZ, R11, RZ, 0x33, !PT ;  /* 0x0000000bff0d7212 */ /* 0x000fe400078e33ff */
[----:B------:R-:W-:Y:S02]  /*24e0*/  IADD3.X R15, P0, PT, RZ, R10, RZ, P0, !PT ;  /* 0x0000000aff0f7210 */ /* 0x000fe4000071e4ff */
[----:B------:R-:W-:Y:S02]  /*24f0*/  LOP3.LUT R10, RZ, R8, RZ, 0x33, !PT ;  /* 0x00000008ff0a7212 */ /* 0x000fe400078e33ff */
[----:B------:R-:W-:-:S02]  /*2500*/  IADD3.X R16, P1, PT, RZ, R13, RZ, P0, !PT ;  /* 0x0000000dff107210 */ /* 0x000fc4000073e4ff */
[----:B------:R-:W-:-:S03]  /*2510*/  ISETP.GT.U32.AND P2, PT, R11, -0x1, PT ;  /* 0xffffffff0b00780c */ /* 0x000fc60003f44070 */
[----:B------:R-:W-:Y:S01]  /*2520*/  IMAD.X R13, RZ, RZ, R10, P1 ;  /* 0x000000ffff0d7224 */ /* 0x000fe200008e060a */
[----:B------:R-:W-:-:S04]  /*2530*/  ISETP.GT.AND.EX P0, PT, R8, -0x1, PT, P2 ;  /* 0xffffffff0800780c */ /* 0x000fc80003f04320 */
[----:B------:R-:W-:Y:S02]  /*2540*/  SEL R10, R8, R13, P0 ;  /* 0x0000000d080a7207 */ /* 0x000fe40000000000 */
[----:B------:R-:W-:Y:S02]  /*2550*/  SEL R13, R11, R16, P0 ;  /* 0x000000100b0d7207 */ /* 0x000fe40000000000 */
[----:B------:R-:W-:-:S04]  /*2560*/  ISETP.NE.U32.AND P1, PT, R10, RZ, PT ;  /* 0x000000ff0a00720c */ /* 0x000fc80003f25070 */
[----:B------:R-:W-:Y:S01]  /*2570*/  SEL R16, R13, R10, !P1 ;  /* 0x0000000a0d107207 */ /* 0x000fe20004800000 */
[----:B------:R-:W-:-:S05]  /*2580*/  @!P0 IMAD.MOV R12, RZ, RZ, -R12 ;  /* 0x000000ffff0c8224 */ /* 0x000fca00078e0a0c */
[----:B------:R-:W0:Y:S02]  /*2590*/  FLO.U32 R16, R16 ;  /* 0x0000001000107300 */ /* 0x000e2400000e0000 */
[C---:B0-----:R-:W-:Y:S02]  /*25a0*/  IADD3 R17, PT, PT, -R16.reuse, 0x1f, RZ ;  /* 0x0000001f10117810 */ /* 0x041fe40007ffe1ff */
[----:B------:R-:W-:-:S03]  /*25b0*/  IADD3 R11, PT, PT, -R16, 0x3f, RZ ;  /* 0x0000003f100b7810 */ /* 0x000fc60007ffe1ff */
[----:B------:R-:W-:Y:S01]  /*25c0*/  @P1 IMAD.MOV R11, RZ, RZ, R17 ;  /* 0x000000ffff0b1224 */ /* 0x000fe200078e0211 */
[----:B------:R-:W-:-:S04]  /*25d0*/  SEL R17, R14, R15, P0 ;  /* 0x0000000f0e117207 */ /* 0x000fc80000000000 */
[----:B------:R-:W-:-:S13]  /*25e0*/  ISETP.NE.AND P1, PT, R11, RZ, PT ;  /* 0x000000ff0b00720c */ /* 0x000fda0003f25270 */
[----:B------:R-:W-:Y:S05]  /*25f0*/  @!P1 BRA `(.L_x_29) ;  /* 0x0000000000289947 */ /* 0x000fea0003800000 */
[--C-:B------:R-:W-:Y:S02]  /*2600*/  SHF.R.U64 R15, R12, 0x1, R17.reuse ;  /* 0x000000010c0f7819 */ /* 0x100fe40000001211 */
[C---:B------:R-:W-:Y:S02]  /*2610*/  LOP3.LUT R12, R11.reuse, 0x3f, RZ, 0xc0, !PT ;  /* 0x0000003f0b0c7812 */ /* 0x040fe400078ec0ff */
[----:B------:R-:W-:Y:S02]  /*2620*/  SHF.R.U32.HI R17, RZ, 0x1, R17 ;  /* 0x00000001ff117819 */ /* 0x000fe40000011611 */
[----:B------:R-:W-:Y:S02]  /*2630*/  LOP3.LUT R14, R11, 0x3f, RZ, 0xc, !PT ;  /* 0x0000003f0b0e7812 */ /* 0x000fe400078e0cff */
[CC--:B------:R-:W-:Y:S02]  /*2640*/  SHF.L.U64.HI R29, R13.reuse, R12.reuse, R10 ;  /* 0x0000000c0d1d7219 */ /* 0x0c0fe4000001020a */
[----:B------:R-:W-:-:S02]  /*2650*/  SHF.L.U32 R12, R13, R12, RZ ;  /* 0x0000000c0d0c7219 */ /* 0x000fc400000006ff */
[-CC-:B------:R-:W-:Y:S02]  /*2660*/  SHF.R.U64 R13, R15, R14.reuse, R17.reuse ;  /* 0x0000000e0f0d7219 */ /* 0x180fe40000001211 */
[----:B------:R-:W-:Y:S02]  /*2670*/  SHF.R.U32.HI R10, RZ, R14, R17 ;  /* 0x0000000eff0a7219 */ /* 0x000fe40000011611 */
[----:B------:R-:W-:Y:S02]  /*2680*/  LOP3.LUT R13, R12, R13, RZ, 0xfc, !PT ;  /* 0x0000000d0c0d7212 */ /* 0x000fe400078efcff */
[----:B------:R-:W-:-:S07]  /*2690*/  LOP3.LUT R10, R29, R10, RZ, 0xfc, !PT ;  /* 0x0000000a1d0a7212 */ /* 0x000fce00078efcff */
.L_x_29:
[----:B------:R-:W-:Y:S05]  /*26a0*/  BSYNC.RECONVERGENT B3 ;  /* 0x0000000000037941 */ /* 0x000fea0003800200 */
.L_x_28:
[----:B------:R-:W-:-:S04]  /*26b0*/  IMAD.WIDE.U32 R14, R13, 0x2168c235, RZ ;  /* 0x2168c2350d0e7825 */ /* 0x000fc800078e00ff */
[----:B------:R-:W-:Y:S01]  /*26c0*/  IMAD.MOV.U32 R16, RZ, RZ, R15 ;  /* 0x000000ffff107224 */ /* 0x000fe200078e000f */
[----:B------:R-:W-:Y:S01]  /*26d0*/  IADD3 RZ, P1, PT, R14, R14, RZ ;  /* 0x0000000e0eff7210 */ /* 0x000fe20007f3e0ff */
[----:B------:R-:W-:Y:S02]  /*26e0*/  IMAD.MOV.U32 R17, RZ, RZ, RZ ;  /* 0x000000ffff117224 */ /* 0x000fe400078e00ff */
[----:B------:R-:W-:-:S04]  /*26f0*/  IMAD.HI.U32 R15, R10, -0x36f0255e, RZ ;  /* 0xc90fdaa20a0f7827 */ /* 0x000fc800078e00ff */
[----:B------:R-:W-:-:S04]  /*2700*/  IMAD.WIDE.U32 R12, R13, -0x36f0255e, R16 ;  /* 0xc90fdaa20d0c7825 */ /* 0x000fc800078e0010 */
[C---:B------:R-:W-:Y:S02]  /*2710*/  IMAD R17, R10.reuse, -0x36f0255e, RZ ;  /* 0xc90fdaa20a117824 */ /* 0x040fe400078e02ff */
[----:B------:R-:W-:-:S04]  /*2720*/  IMAD.WIDE.U32 R12, P2, R10, 0x2168c235, R12 ;  /* 0x2168c2350a0c7825 */ /* 0x000fc8000784000c */
[----:B------:R-:W-:Y:S01]  /*2730*/  IMAD.X R10, RZ, RZ, R15, P2 ;  /* 0x000000ffff0a7224 */ /* 0x000fe200010e060f */
[----:B------:R-:W-:Y:S02]  /*2740*/  IADD3 R13, P2, PT, R17, R13, RZ ;  /* 0x0000000d110d7210 */ /* 0x000fe40007f5e0ff */
[----:B------:R-:W-:Y:S02]  /*2750*/  IADD3.X RZ, P1, PT, R12, R12, RZ, P1, !PT ;  /* 0x0000000c0cff7210 */ /* 0x000fe40000f3e4ff */
[C---:B------:R-:W-:Y:S01]  /*2760*/  ISETP.GT.U32.AND P3, PT, R13.reuse, RZ, PT ;  /* 0x000000ff0d00720c */ /* 0x040fe20003f64070 */
[----:B------:R-:W-:Y:S01]  /*2770*/  IMAD.X R10, RZ, RZ, R10, P2 ;  /* 0x000000ffff0a7224 */ /* 0x000fe200010e060a */
[----:B------:R-:W-:-:S04]  /*2780*/  IADD3.X R12, P2, PT, R13, R13, RZ, P1, !PT ;  /* 0x0000000d0d0c7210 */ /* 0x000fc80000f5e4ff */
[C---:B------:R-:W-:Y:S01]  /*2790*/  ISETP.GT.AND.EX P1, PT, R10.reuse, RZ, PT, P3 ;  /* 0x000000ff0a00720c */ /* 0x040fe20003f24330 */
[----:B------:R-:W-:-:S03]  /*27a0*/  IMAD.X R15, R10, 0x1, R10, P2 ;  /* 0x000000010a0f7824 */ /* 0x000fc600010e060a */
[----:B------:R-:W-:Y:S02]  /*27b0*/  SEL R12, R12, R13, P1 ;  /* 0x0000000d0c0c7207 */ /* 0x000fe40000800000 */
[----:B------:R-:W-:Y:S02]  /*27c0*/  SEL R13, R15, R10, P1 ;  /* 0x0000000a0f0d7207 */ /* 0x000fe40000800000 */
[----:B------:R-:W-:Y:S02]  /*27d0*/  IADD3 R10, P2, PT, R12, 0x1, RZ ;  /* 0x000000010c0a7810 */ /* 0x000fe40007f5e0ff */
[----:B------:R-:W-:Y:S02]  /*27e0*/  SEL R12, RZ, 0xffffffff, !P1 ;  /* 0xffffffffff0c7807 */ /* 0x000fe40004800000 */
[----:B------:R-:W-:Y:S01]  /*27f0*/  LOP3.LUT P1, R19, R19, 0x80000000, RZ, 0xc0, !PT ;  /* 0x8000000013137812 */ /* 0x000fe2000782c0ff */
[----:B------:R-:W-:Y:S02]  /*2800*/  IMAD.X R13, RZ, RZ, R13, P2 ;  /* 0x000000ffff0d7224 */ /* 0x000fe400010e060d */
[----:B------:R-:W-:Y:S01]  /*2810*/  IMAD.IADD R12, R12, 0x1, -R11 ;  /* 0x000000010c0c7824 */ /* 0x000fe200078e0a0b */
[----:B------:R-:W-:-:S02]  /*2820*/  SHF.R.U32.HI R11, RZ, 0x1e, R9 ;  /* 0x0000001eff0b7819 */ /* 0x000fc40000011609 */
[----:B------:R-:W-:Y:S01]  /*2830*/  SHF.R.U64 R10, R10, 0xa, R13 ;  /* 0x0000000a0a0a7819 */ /* 0x000fe2000000120d */
[----:B------:R-:W-:Y:S01]  /*2840*/  IMAD.SHL.U32 R12, R12, 0x100000, RZ ;  /* 0x001000000c0c7824 */ /* 0x000fe200078e00ff */
[----:B------:R-:W-:Y:S02]  /*2850*/  LEA.HI R8, R8, R11, RZ, 0x1 ;  /* 0x0000000b08087211 */ /* 0x000fe400078f08ff */
[----:B------:R-:W-:Y:S02]  /*2860*/  IADD3 R10, P2, PT, R10, 0x1, RZ ;  /* 0x000000010a0a7810 */ /* 0x000fe40007f5e0ff */
[----:B------:R-:W-:Y:S01]  /*2870*/  @!P0 LOP3.LUT R19, R19, 0x80000000, RZ, 0x3c, !PT ;  /* 0x8000000013138812 */ /* 0x000fe200078e3cff */
[----:B------:R-:W-:Y:S01]  /*2880*/  @P1 IMAD.MOV R8, RZ, RZ, -R8 ;  /* 0x000000ffff081224 */ /* 0x000fe200078e0a08 */
[----:B------:R-:W-:-:S04]  /*2890*/  LEA.HI.X R13, R13, RZ, RZ, 0x16, P2 ;  /* 0x000000ff0d0d7211 */ /* 0x000fc800010fb4ff */
[--C-:B------:R-:W-:Y:S02]  /*28a0*/  SHF.R.U64 R10, R10, 0x1, R13.reuse ;  /* 0x000000010a0a7819 */ /* 0x100fe4000000120d */
[----:B------:R-:W-:Y:S02]  /*28b0*/  SHF.R.U32.HI R9, RZ, 0x1, R13 ;  /* 0x00000001ff097819 */ /* 0x000fe4000001160d */
[----:B------:R-:W-:-:S04]  /*28c0*/  IADD3 R10, P2, P3, RZ, RZ, R10 ;  /* 0x000000ffff0a7210 */ /* 0x000fc80007b5e00a */
[----:B------:R-:W-:-:S04]  /*28d0*/  IADD3.X R12, PT, PT, R12, 0x3fe00000, R9, P2, P3 ;  /* 0x3fe000000c0c7810 */ /* 0x000fc800017e6409 */
[----:B------:R-:W-:-:S07]  /*28e0*/  LOP3.LUT R11, R12, R19, RZ, 0xfc, !PT ;  /* 0x000000130c0b7212 */ /* 0x000fce00078efcff */
.L_x_23:
[----:B------:R-:W-:-:S04]  /*28f0*/  IMAD.MOV.U32 R19, RZ, RZ, 0x0 ;  /* 0x00000000ff137424 */ /* 0x000fc800078e00ff */
[----:B------:R-:W-:Y:S05]  /*2900*/  RET.REL.NODEC R18 `(_Z8problem3PiS_P7double4S1_Pb) ;  /* 0xffffffd412bc7950 */ /* 0x000fea0003c3ffff */
.L_x_30:
[----:B------:R-:W-:-:S00]  /*2910*/  BRA `(.L_x_30) ;  /* 0xfffffffc00fc7947 */ /* 0x000fc0000383ffff */
[----:B------:R-:W-:-:S00]  /*2920*/  NOP ;  /* 0x0000000000007918 */ /* 0x000fc00000000000 */
        /* <DEDUP_REMOVED lines=13> */
.L_x_88:


//--------------------- .text._Z8problem2PiS_P7double4S1_S_ --------------------------
	.section	.text._Z8problem2PiS_P7double4S1_S_,"ax",@progbits
	.align	128
        .global         _Z8problem2PiS_P7double4S1_S_
        .type           _Z8problem2PiS_P7double4S1_S_,@function
        .size           _Z8problem2PiS_P7double4S1_S_,(.L_x_91 - _Z8problem2PiS_P7double4S1_S_)
        .other          _Z8problem2PiS_P7double4S1_S_,@"STO_CUDA_ENTRY STV_DEFAULT"
_Z8problem2PiS_P7double4S1_S_:
.text._Z8problem2PiS_P7double4S1_S_:
[----:B------:R-:W0:Y:S08]  /*0000*/  LDC R1, c[0x0][0x37c] ;  /* 0x0000df00ff017b82 */ /* 0x000e300000000800 */
[----:B------:R-:W1:Y:S01]  /*0010*/  LDC.64 R2, c[0x0][0x3a0] ;  /* 0x0000e800ff027b82 */ /* 0x000e620000000a00 */
[----:B------:R-:W1:Y:S01]  /*0020*/  LDCU.64 UR6, c[0x0][0x358] ;  /* 0x00006b00ff0677ac */ /* 0x000e620008000a00 */
[----:B0-----:R-:W-:Y:S01]  /*0030*/  VIADD R1, R1, 0xffffffd8 ;  /* 0xffffffd801017836 */ /* 0x001fe20000000000 */
[----:B-1----:R-:W2:Y:S02]  /*0040*/  LDG.E R2, desc[UR6][R2.64] ;  /* 0x0000000602027981 */ /* 0x002ea4000c1e1900 */
[----:B--2---:R-:W-:-:S13]  /*0050*/  ISETP.GT.AND P0, PT, R2, -0x1, PT ;  /* 0xffffffff0200780c */ /* 0x004fda0003f04270 */
[----:B------:R-:W-:Y:S05]  /*0060*/  @P0 EXIT ;  /* 0x000000000000094d */ /* 0x000fea0003800000 */
        /* <DEDUP_REMOVED lines=36> */
[----:B------:R-:W-:Y:S05]  /*02b0*/  CALL.REL.NOINC `($_Z8problem2PiS_P7double4S1_S_$__internal_accurate_pow) ;  /* 0x0000001000707944 */ /* 0x000fea0003c00000 */
[----:B------:R-:W-:-:S04]  /*02c0*/  ISETP.GE.AND P0, PT, R9, RZ, PT ;  /* 0x000000ff0900720c */ /* 0x000fc80003f06270 */
[----:B------:R-:W-:Y:S02]  /*02d0*/  FSEL R10, R10, RZ, P0 ;  /* 0x000000ff0a0a7208 */ /* 0x000fe40000000000 */
[----:B------:R-:W-:-:S07]  /*02e0*/  FSEL R11, R11, -QNAN , P0 ;  /* 0xfff800000b0b7808 */ /* 0x000fce0000000000 */
.L_x_34:
[----:B------:R-:W-:Y:S05]  /*02f0*/  BSYNC.RECONVERGENT B1 ;  /* 0x0000000000017941 */ /* 0x000fea0003800200 */
.L_x_33:
        /* <DEDUP_REMOVED lines=16> */
.L_x_36:
[----:B------:R-:W-:Y:S05]  /*0400*/  BSYNC.RECONVERGENT B1 ;  /* 0x0000000000017941 */ /* 0x000fea0003800200 */
.L_x_35:
        /* <DEDUP_REMOVED lines=27> */
[----:B------:R-:W-:Y:S05]  /*05c0*/  CALL.REL.NOINC `($__internal_1_$__cuda_sm20_div_rn_f64_full) ;  /* 0x0000000800447944 */ /* 0x000fea0003c00000 */
.L_x_39:
        /* <DEDUP_REMOVED lines=23> */
[----:B------:R-:W-:Y:S05]  /*0740*/  CALL.REL.NOINC `($_Z8problem2PiS_P7double4S1_S_$__internal_trig_reduction_slowpathd) ;  /* 0x0000001400ec7944 */ /* 0x000fea0003c00000 */
[----:B------:R-:W-:Y:S02]  /*0750*/  IMAD.MOV.U32 R34, RZ, RZ, R8 ;  /* 0x000000ffff227224 */ /* 0x000fe400078e0008 */
[----:B------:R-:W-:Y:S02]  /*0760*/  IMAD.MOV.U32 R28, RZ, RZ, R10 ;  /* 0x000000ffff1c7224 */ /* 0x000fe400078e000a */
[----:B------:R-:W-:-:S07]  /*0770*/  IMAD.MOV.U32 R29, RZ, RZ, R11 ;  /* 0x000000ffff1d7224 */ /* 0x000fce00078e000b */
.L_x_41:
[----:B------:R-:W-:Y:S05]  /*0780*/  BSYNC.RECONVERGENT B2 ;  /* 0x0000000000027941 */ /* 0x000fea0003800200 */
.L_x_40:
        /* <DEDUP_REMOVED lines=31> */
.L_x_38:
[----:B------:R-:W-:Y:S05]  /*0980*/  BSYNC.RECONVERGENT B1 ;  /* 0x0000000000017941 */ /* 0x000fea0003800200 */
.L_x_37:
        /* <DEDUP_REMOVED lines=23> */
[----:B------:R-:W-:Y:S05]  /*0b00*/  CALL.REL.NOINC `($__internal_1_$__cuda_sm20_div_rn_f64_full) ;  /* 0x0000000000f47944 */ /* 0x000fea0003c00000 */
[----:B------:R-:W-:Y:S02]  /*0b10*/  IMAD.MOV.U32 R6, RZ, RZ, R18 ;  /* 0x000000ffff067224 */ /* 0x000fe400078e0012 */
[----:B------:R-:W-:-:S07]  /*0b20*/  IMAD.MOV.U32 R7, RZ, RZ, R19 ;  /* 0x000000ffff077224 */ /* 0x000fce00078e0013 */
.L_x_43:
[----:B------:R-:W-:Y:S05]  /*0b30*/  BSYNC.RECONVERGENT B1 ;  /* 0x0000000000017941 */ /* 0x000fea0003800200 */
.L_x_42:
[-C--:B------:R-:W-:Y:S02]  /*0b40*/  DMUL R2, R2, R6.reuse ;  /* 0x0000000602027228 */ /* 0x080fe40000000000 */
[-C--:B------:R-:W-:Y:S02]  /*0b50*/  DMUL R20, R20, R6.reuse ;  /* 0x0000000614147228 */ /* 0x080fe40000000000 */
[----:B------:R-:W-:-:S03]  /*0b60*/  DMUL R4, R4, R6 ;  /* 0x0000000604047228 */ /* 0x000fc60000000000 */
[----:B------:R0:W-:Y:S04]  /*0b70*/  STS.64 [R27], R2 ;  /* 0x000000021b007388 */ /* 0x0001e80000000a00 */
[----:B------:R0:W-:Y:S04]  /*0b80*/  STS.64 [R27+0x8], R20 ;  /* 0x000008141b007388 */ /* 0x0001e80000000a00 */
[----:B------:R0:W-:Y:S02]  /*0b90*/  STS.64 [R27+0x10], R4 ;  /* 0x000010041b007388 */ /* 0x0001e40000000a00 */
.L_x_32:
[----:B------:R-:W-:Y:S05]  /*0ba0*/  BSYNC.RECONVERGENT B0 ;  /* 0x0000000000007941 */ /* 0x000fea0003800200 */
.L_x_31:
[----:B------:R-:W1:Y:S01]  /*0bb0*/  LDCU UR4, c[0x0][0x360] ;  /* 0x00006c00ff0477ac */ /* 0x000e620008000800 */
[----:B------:R-:W-:Y:S01]  /*0bc0*/  BAR.SYNC.DEFER_BLOCKING 0x0 ;  /* 0x0000000000007b1d */ /* 0x000fe20000010000 */
[----:B-1----:R-:W-:-:S09]  /*0bd0*/  UISETP.GE.U32.AND UP0, UPT, UR4, 0x2, UPT ;  /* 0x000000020400788c */ /* 0x002fd2000bf06070 */
[----:B------:R-:W-:Y:S05]  /*0be0*/  BRA.U !UP0, `(.L_x_44) ;  /* 0x00000001085c7547 */ /* 0x000fea000b800000 */
[----:B------:R-:W-:-:S07]  /*0bf0*/  IMAD.U32 R10, RZ, RZ, UR4 ;  /* 0x00000004ff0a7e24 */ /* 0x000fce000f8e00ff */
.L_x_47:
        /* <DEDUP_REMOVED lines=17> */
.L_x_46:
[----:B------:R-:W-:Y:S05]  /*0d10*/  BSYNC.RECONVERGENT B0 ;  /* 0x0000000000007941 */ /* 0x000fea0003800200 */
.L_x_45:
[----:B------:R-:W-:Y:S01]  /*0d20*/  BAR.SYNC.DEFER_BLOCKING 0x0 ;  /* 0x0000000000007b1d */ /* 0x000fe20000010000 */
[----:B------:R-:W-:Y:S01]  /*0d30*/  ISETP.GT.U32.AND P0, PT, R10, 0x3, PT ;  /* 0x000000030a00780c */ /* 0x000fe20003f04070 */
[----:B------:R-:W-:-:S12]  /*0d40*/  IMAD.MOV.U32 R10, RZ, RZ, R12 ;  /* 0x000000ffff0a7224 */ /* 0x000fd800078e000c */
[----:B------:R-:W-:Y:S05]  /*0d50*/  @P0 BRA `(.L_x_47) ;  /* 0xfffffffc00a80947 */ /* 0x000fea000383ffff */
.L_x_44:
        /* <DEDUP_REMOVED lines=24> */
        .weak           $__internal_1_$__cuda_sm20_div_rn_f64_full
        .type           $__internal_1_$__cuda_sm20_div_rn_f64_full,@function
        .size           $__internal_1_$__cuda_sm20_div_rn_f64_full,($_Z8problem2PiS_P7double4S1_S_$__internal_accurate_pow - $__internal_1_$__cuda_sm20_div_rn_f64_full)
$__internal_1_$__cuda_sm20_div_rn_f64_full:
        /* <DEDUP_REMOVED lines=66> */
.L_x_49:
        /* <DEDUP_REMOVED lines=16> */
.L_x_52:
[----:B------:R-:W-:Y:S01]  /*1400*/  LOP3.LUT R19, R13, 0x80000, RZ, 0xfc, !PT ;  /* 0x000800000d137812 */ /* 0x000fe200078efcff */
[----:B------:R-:W-:Y:S01]  /*1410*/  IMAD.MOV.U32 R18, RZ, RZ, R12 ;  /* 0x000000ffff127224 */ /* 0x000fe200078e000c */
[----:B------:R-:W-:Y:S06]  /*1420*/  BRA `(.L_x_50) ;  /* 0x0000000000087947 */ /* 0x000fec0003800000 */
.L_x_51:
[----:B------:R-:W-:Y:S01]  /*1430*/  LOP3.LUT R19, R11, 0x80000, RZ, 0xfc, !PT ;  /* 0x000800000b137812 */ /* 0x000fe200078efcff */
[----:B------:R-:W-:-:S07]  /*1440*/  IMAD.MOV.U32 R18, RZ, RZ, R10 ;  /* 0x000000ffff127224 */ /* 0x000fce00078e000a */
.L_x_50:
[----:B------:R-:W-:Y:S05]  /*1450*/  BSYNC.RECONVERGENT B2 ;  /* 0x0000000000027941 */ /* 0x000fea0003800200 */
.L_x_48:
[----:B------:R-:W-:-:S04]  /*1460*/  IMAD.MOV.U32 R9, RZ, RZ, 0x0 ;  /* 0x00000000ff097424 */ /* 0x000fc800078e00ff */
[----:B------:R-:W-:Y:S05]  /*1470*/  RET.REL.NODEC R8 `(_Z8problem2PiS_P7double4S1_S_) ;  /* 0xffffffe808e07950 */ /* 0x000fea0003c3ffff */
        .type           $_Z8problem2PiS_P7double4S1_S_$__internal_accurate_pow,@function
        .size           $_Z8problem2PiS_P7double4S1_S_$__internal_accurate_pow,($_Z8problem2PiS_P7double4S1_S_$__internal_trig_reduction_slowpathd - $_Z8problem2PiS_P7double4S1_S_$__internal_accurate_pow)
$_Z8problem2PiS_P7double4S1_S_$__internal_accurate_pow:
        /* <DEDUP_REMOVED lines=162> */
.L_x_53:
[----:B------:R-:W-:Y:S01]  /*1ea0*/  DFMA R16, R16, R10, R10 ;  /* 0x0000000a1010722b */ /* 0x000fe2000000000a */
[----:B------:R-:W-:Y:S01]  /*1eb0*/  IMAD.MOV.U32 R35, RZ, RZ, 0x0 ;  /* 0x00000000ff237424 */ /* 0x000fe200078e00ff */
[----:B------:R-:W-:-:S08]  /*1ec0*/  DSETP.NEU.AND P0, PT, |R10|, +INF , PT ;  /* 0x7ff000000a00742a */ /* 0x000fd00003f0d200 */
[----:B------:R-:W-:Y:S02]  /*1ed0*/  FSEL R10, R10, R16, !P0 ;  /* 0x000000100a0a7208 */ /* 0x000fe40004000000 */
[----:B------:R-:W-:Y:S01]  /*1ee0*/  FSEL R11, R11, R17, !P0 ;  /* 0x000000110b0b7208 */ /* 0x000fe20004000000 */
[----:B------:R-:W-:Y:S06]  /*1ef0*/  RET.REL.NODEC R34 `(_Z8problem2PiS_P7double4S1_S_) ;  /* 0xffffffe022407950 */ /* 0x000fec0003c3ffff */
        .type           $_Z8problem2PiS_P7double4S1_S_$__internal_trig_reduction_slowpathd,@function
        .size           $_Z8problem2PiS_P7double4S1_S_$__internal_trig_reduction_slowpathd,(.L_x_91 - $_Z8problem2PiS_P7double4S1_S_$__internal_trig_reduction_slowpathd)
$_Z8problem2PiS_P7double4S1_S_$__internal_trig_reduction_slowpathd:
        /* <DEDUP_REMOVED lines=24> */
.L_x_58:
        /* <DEDUP_REMOVED lines=28> */
.L_x_57:
[----:B------:R-:W-:-:S05]  /*2240*/  LOP3.LUT R8, R16, 0x7ff, RZ, 0xc0, !PT ;  /* 0x000007ff10087812 */ /* 0x000fca00078ec0ff */
[----:B------:R-:W-:-:S05]  /*2250*/  VIADD R8, R8, 0xfffffc00 ;  /* 0xfffffc0008087836 */ /* 0x000fca0000000000 */
[----:B------:R-:W-:Y:S02]  /*2260*/  SHF.R.U32.HI R9, RZ, 0x6, R8 ;  /* 0x00000006ff097819 */ /* 0x000fe40000011608 */
[----:B------:R-:W-:Y:S02]  /*2270*/  ISETP.GE.U32.AND P0, PT, R8, 0x80, PT ;  /* 0x000000800800780c */ /* 0x000fe40003f06070 */
[----:B------:R-:W-:-:S04]  /*2280*/  IADD3 R9, PT, PT, -R9, 0x13, RZ ;  /* 0x0000001309097810 */ /* 0x000fc80007ffe1ff */
[----:B------:R-:W-:-:S07]  /*2290*/  SEL R15, R9, 0x12, P0 ;  /* 0x00000012090f7807 */ /* 0x000fce0000000000 */
.L_x_56:
[----:B------:R-:W-:Y:S05]  /*22a0*/  BSYNC.RECONVERGENT B3 ;  /* 0x0000000000037941 */ /* 0x000fea0003800200 */
.L_x_55:
        /* <DEDUP_REMOVED lines=63> */
.L_x_60:
[----:B------:R-:W-:Y:S05]  /*26a0*/  BSYNC.RECONVERGENT B3 ;  /* 0x0000000000037941 */ /* 0x000fea0003800200 */
.L_x_59:
        /* <DEDUP_REMOVED lines=36> */
.L_x_54:
[----:B------:R-:W-:-:S04]  /*28f0*/  IMAD.MOV.U32 R19, RZ, RZ, 0x0 ;  /* 0x00000000ff137424 */ /* 0x000fc800078e00ff */
[----:B------:R-:W-:Y:S05]  /*2900*/  RET.REL.NODEC R18 `(_Z8problem2PiS_P7double4S1_S_) ;  /* 0xffffffd412bc7950 */ /* 0x000fea0003c3ffff */
.L_x_61:
        /* <DEDUP_REMOVED lines=15> */
.L_x_91:


//--------------------- .text._Z8problem1PiP7double4S1_ --------------------------
	.section	.text._Z8problem1PiP7double4S1_,"ax",@progbits
	.align	128
        .global         _Z8problem1PiP7double4S1_
        .type           _Z8problem1PiP7double4S1_,@function
        .size           _Z8problem1PiP7double4S1_,(.L_x_93 - _Z8problem1PiP7double4S1_)
        .other          _Z8problem1PiP7double4S1_,@"STO_CUDA_ENTRY STV_DEFAULT"
_Z8problem1PiP7double4S1_:
.text._Z8problem1PiP7double4S1_:
[----:B------:R-:W-:Y:S08]  /*0000*/  LDC R1, c[0x0][0x37c] ;  /* 0x0000df00ff017b82 */ /* 0x000ff00000000800 */
[----:B------:R-:W0:Y:S01]  /*0010*/  LDC.64 R4, c[0x0][0x380] ;  /* 0x0000e000ff047b82 */ /* 0x000e220000000a00 */
[----:B------:R-:W0:Y:S01]  /*0020*/  LDCU.64 UR6, c[0x0][0x358] ;  /* 0x00006b00ff0677ac */ /* 0x000e220008000a00 */
[----:B------:R-:W1:Y:S01]  /*0030*/  S2R R6, SR_CgaCtaId ;  /* 0x0000000000067919 */ /* 0x000e620000008800 */
[----:B------:R-:W2:Y:S01]  /*0040*/  S2R R0, SR_TID.X ;  /* 0x0000000000007919 */ /* 0x000ea20000002100 */
[----:B------:R-:W-:-:S04]  /*0050*/  MOV R3, 0x400 ;  /* 0x0000040000037802 */ /* 0x000fc80000000f00 */
        /* <DEDUP_REMOVED lines=9> */
[----:B----4-:R-:W-:Y:S01]  /*00f0*/  ISETP.GE.AND P0, PT, R0, R5, PT ;  /* 0x000000050000720c */ /* 0x010fe20003f06270 */
[----:B---3--:R-:W-:-:S12]  /*0100*/  IMAD.WIDE.U32 R4, R2, 0x20, R22 ;  /* 0x0000002002047825 */ /* 0x008fd800078e0016 */
        /* <DEDUP_REMOVED lines=21> */
[----:B------:R-:W-:Y:S05]  /*0260*/  CALL.REL.NOINC `($_Z8problem1PiP7double4S1_$__internal_accurate_pow) ;  /* 0x0000000c00147944 */ /* 0x000fea0003c00000 */
[----:B------:R-:W-:-:S04]  /*0270*/  ISETP.GE.AND P0, PT, R11, RZ, PT ;  /* 0x000000ff0b00720c */ /* 0x000fc80003f06270 */
[----:B------:R-:W-:Y:S02]  /*0280*/  FSEL R16, R16, RZ, P0 ;  /* 0x000000ff10107208 */ /* 0x000fe40000000000 */
[----:B------:R-:W-:-:S07]  /*0290*/  FSEL R17, R17, -QNAN , P0 ;  /* 0xfff8000011117808 */ /* 0x000fce0000000000 */
.L_x_65:
[----:B------:R-:W-:Y:S05]  /*02a0*/  BSYNC.RECONVERGENT B1 ;  /* 0x0000000000017941 */ /* 0x000fea0003800200 */
.L_x_64:
[----:B------:R-:W0:Y:S02]  /*02b0*/  LDC.64 R18, c[0x0][0x390] ;  /* 0x0000e400ff127b82 */ /* 0x000e240000000a00 */
[----:B0-----:R-:W-:-:S06]  /*02c0*/  IMAD.WIDE.U32 R18, R0, 0x20, R18 ;  /* 0x0000002000127825 */ /* 0x001fcc00078e0012 */
[----:B------:R-:W5:Y:S01]  /*02d0*/  LDG.E.64 R18, desc[UR6][R18.64+0x18] ;  /* 0x0000180612127981 */ /* 0x000f62000c1e1b00 */
[C---:B------:R-:W-:Y:S01]  /*02e0*/  DADD R20, R10.reuse, 1.5 ;  /* 0x3ff800000a147429 */ /* 0x040fe20000000000 */
[----:B------:R-:W-:Y:S01]  /*02f0*/  BSSY.RECONVERGENT B1, `(.L_x_66) ;  /* 0x000000b000017945 */ /* 0x000fe20003800200 */
[----:B------:R-:W-:-:S08]  /*0300*/  DSETP.NEU.AND P1, PT, R10, 1, PT ;  /* 0x3ff000000a00742a */ /* 0x000fd00003f2d000 */
[----:B------:R-:W-:-:S04]  /*0310*/  LOP3.LUT R20, R21, 0x7ff00000, RZ, 0xc0, !PT ;  /* 0x7ff0000015147812 */ /* 0x000fc800078ec0ff */
[----:B------:R-:W-:-:S13]  /*0320*/  ISETP.NE.AND P0, PT, R20, 0x7ff00000, PT ;  /* 0x7ff000001400780c */ /* 0x000fda0003f05270 */
[----:B------:R-:W-:Y:S05]  /*0330*/  @P0 BRA `(.L_x_67) ;  /* 0x0000000000180947 */ /* 0x000fea0003800000 */
[----:B------:R-:W-:-:S14]  /*0340*/  DSETP.NAN.AND P0, PT, R10, R10, PT ;  /* 0x0000000a0a00722a */ /* 0x000fdc0003f08000 */
[----:B------:R-:W-:Y:S01]  /*0350*/  @P0 DADD R16, R10, 1.5 ;  /* 0x3ff800000a100429 */ /* 0x000fe20000000000 */
[----:B------:R-:W-:Y:S10]  /*0360*/  @P0 BRA `(.L_x_67) ;  /* 0x00000000000c0947 */ /* 0x000ff40003800000 */
[----:B------:R-:W-:-:S14]  /*0370*/  DSETP.NEU.AND P0, PT, R10, +INF , PT ;  /* 0x7ff000000a00742a */ /* 0x000fdc0003f0d000 */
[----:B------:R-:W-:Y:S02]  /*0380*/  @!P0 IMAD.MOV.U32 R16, RZ, RZ, 0x0 ;  /* 0x00000000ff108424 */ /* 0x000fe400078e00ff */
[----:B------:R-:W-:-:S07]  /*0390*/  @!P0 IMAD.MOV.U32 R17, RZ, RZ, 0x7ff00000 ;  /* 0x7ff00000ff118424 */ /* 0x000fce00078e00ff */
.L_x_67:
[----:B------:R-:W-:Y:S05]  /*03a0*/  BSYNC.RECONVERGENT B1 ;  /* 0x0000000000017941 */ /* 0x000fea0003800200 */
.L_x_66:
[----:B------:R-:W-:Y:S01]  /*03b0*/  FSEL R17, R17, 1.875, P1 ;  /* 0x3ff0000011117808 */ /* 0x000fe20000800000 */
[----:B------:R-:W-:Y:S01]  /*03c0*/  IMAD.MOV.U32 R10, RZ, RZ, 0x1 ;  /* 0x00000001ff0a7424 */ /* 0x000fe200078e00ff */
[----:B------:R-:W-:Y:S01]  /*03d0*/  FSEL R16, R16, RZ, P1 ;  /* 0x000000ff10107208 */ /* 0x000fe20000800000 */
[----:B------:R-:W-:Y:S01]  /*03e0*/  UMOV UR4, 0xf4deae16 ;  /* 0xf4deae1600047882 */ /* 0x000fe20000000000 */
[----:B------:R-:W0:Y:S01]  /*03f0*/  MUFU.RCP64H R11, R17 ;  /* 0x00000011000b7308 */ /* 0x000e220000001800 */
[----:B------:R-:W-:Y:S01]  /*0400*/  UMOV UR5, 0x3dd25868 ;  /* 0x3dd2586800057882 */ /* 0x000fe20000000000 */
[----:B-----5:R-:W-:Y:S01]  /*0410*/  DSETP.NEU.AND P0, PT, R18, 1, PT ;  /* 0x3ff000001200742a */ /* 0x020fe20003f0d000 */
[----:B------:R-:W-:Y:S01]  /*0420*/  BSSY.RECONVERGENT B1, `(.L_x_68) ;  /* 0x0000012000017945 */ /* 0x000fe20003800200 */
[----:B------:R-:W-:-:S10]  /*0430*/  DMUL R14, R14, UR4 ;  /* 0x000000040e0e7c28 */ /* 0x000fd40008000000 */
[----:B------:R-:W-:Y:S02]  /*0440*/  FSEL R14, R14, RZ, P0 ;  /* 0x000000ff0e0e7208 */ /* 0x000fe40000000000 */
[----:B------:R-:W-:Y:S01]  /*0450*/  FSEL R15, R15, RZ, P0 ;  /* 0x000000ff0f0f7208 */ /* 0x000fe20000000000 */
[----:B0-----:R-:W-:-:S03]  /*0460*/  DFMA R20, -R16, R10, 1 ;  /* 0x3ff000001014742b */ /* 0x001fc6000000010a */
[----:B------:R-:W-:-:S05]  /*0470*/  FSETP.GEU.AND P1, PT, |R15|, 6.5827683646048100446e-37, PT ;  /* 0x036000000f00780b */ /* 0x000fca0003f2e200 */
        /* <DEDUP_REMOVED lines=10> */
[----:B------:R-:W-:-:S07]  /*0520*/  MOV R20, 0x540 ;  /* 0x0000054000147802 */ /* 0x000fce0000000f00 */
[----:B------:R-:W-:Y:S05]  /*0530*/  CALL.REL.NOINC `($__internal_2_$__cuda_sm20_div_rn_f64_full) ;  /* 0x0000000000ec7944 */ /* 0x000fea0003c00000 */
.L_x_69:
[----:B------:R-:W-:Y:S05]  /*0540*/  BSYNC.RECONVERGENT B1 ;  /* 0x0000000000017941 */ /* 0x000fea0003800200 */
.L_x_68:
[-C--:B------:R-:W-:Y:S02]  /*0550*/  DMUL R8, R8, R10.reuse ;  /* 0x0000000a08087228 */ /* 0x080fe40000000000 */
[-C--:B------:R-:W-:Y:S02]  /*0560*/  DMUL R6, R6, R10.reuse ;  /* 0x0000000a06067228 */ /* 0x080fe40000000000 */
[----:B------:R-:W-:-:S03]  /*0570*/  DMUL R10, R12, R10 ;  /* 0x0000000a0c0a7228 */ /* 0x000fc60000000000 */
[----:B------:R0:W-:Y:S04]  /*0580*/  STS.64 [R3], R8 ;  /* 0x0000000803007388 */ /* 0x0001e80000000a00 */
[----:B------:R0:W-:Y:S04]  /*0590*/  STS.64 [R3+0x8], R6 ;  /* 0x0000080603007388 */ /* 0x0001e80000000a00 */
[----:B------:R0:W-:Y:S02]  /*05a0*/  STS.64 [R3+0x10], R10 ;  /* 0x0000100a03007388 */ /* 0x0001e40000000a00 */
.L_x_63:
[----:B------:R-:W-:Y:S05]  /*05b0*/  BSYNC.RECONVERGENT B0 ;  /* 0x0000000000007941 */ /* 0x000fea0003800200 */
.L_x_62:
[----:B------:R-:W1:Y:S01]  /*05c0*/  LDCU UR4, c[0x0][0x360] ;  /* 0x00006c00ff0477ac */ /* 0x000e620008000800 */
[----:B------:R-:W-:Y:S01]  /*05d0*/  BAR.SYNC.DEFER_BLOCKING 0x0 ;  /* 0x0000000000007b1d */ /* 0x000fe20000010000 */
[----:B-1----:R-:W-:-:S09]  /*05e0*/  UISETP.GE.U32.AND UP0, UPT, UR4, 0x2, UPT ;  /* 0x000000020400788c */ /* 0x002fd2000bf06070 */
[----:B------:R-:W-:Y:S05]  /*05f0*/  BRA.U !UP0, `(.L_x_70) ;  /* 0x00000001085c7547 */ /* 0x000fea000b800000 */
[----:B------:R-:W-:-:S07]  /*0600*/  IMAD.U32 R14, RZ, RZ, UR4 ;  /* 0x00000004ff0e7e24 */ /* 0x000fce000f8e00ff */
.L_x_73:
        /* <DEDUP_REMOVED lines=17> */
.L_x_72:
[----:B------:R-:W-:Y:S05]  /*0720*/  BSYNC.RECONVERGENT B0 ;  /* 0x0000000000007941 */ /* 0x000fea0003800200 */
.L_x_71:
[----:B------:R-:W-:Y:S01]  /*0730*/  BAR.SYNC.DEFER_BLOCKING 0x0 ;  /* 0x0000000000007b1d */ /* 0x000fe20000010000 */
[----:B------:R-:W-:Y:S01]  /*0740*/  ISETP.GT.U32.AND P0, PT, R14, 0x3, PT ;  /* 0x000000030e00780c */ /* 0x000fe20003f04070 */
[----:B------:R-:W-:-:S12]  /*0750*/  IMAD.MOV.U32 R14, RZ, RZ, R16 ;  /* 0x000000ffff0e7224 */ /* 0x000fd800078e0010 */
[----:B------:R-:W-:Y:S05]  /*0760*/  @P0 BRA `(.L_x_73) ;  /* 0xfffffffc00a80947 */ /* 0x000fea000383ffff */
.L_x_70:
        /* <DEDUP_REMOVED lines=24> */
        .weak           $__internal_2_$__cuda_sm20_div_rn_f64_full
        .type           $__internal_2_$__cuda_sm20_div_rn_f64_full,@function
        .size           $__internal_2_$__cuda_sm20_div_rn_f64_full,($_Z8problem1PiP7double4S1_$__internal_accurate_pow - $__internal_2_$__cuda_sm20_div_rn_f64_full)
$__internal_2_$__cuda_sm20_div_rn_f64_full:
[C---:B------:R-:W-:Y:S01]  /*08f0*/  FSETP.GEU.AND P0, PT, |R17|.reuse, 1.469367938527859385e-39, PT ;  /* 0x001000001100780b */ /* 0x040fe20003f0e200 */
[----:B------:R-:W-:Y:S01]  /*0900*/  IMAD.MOV.U32 R18, RZ, RZ, 0x1 ;  /* 0x00000001ff127424 */ /* 0x000fe200078e00ff */
[----:B------:R-:W-:Y:S01]  /*0910*/  LOP3.LUT R10, R17, 0x800fffff, RZ, 0xc0, !PT ;  /* 0x800fffff110a7812 */ /* 0x000fe200078ec0ff */
[----:B------:R-:W-:Y:S01]  /*0920*/  BSSY.RECONVERGENT B2, `(.L_x_74) ;  /* 0x0000055000027945 */ /* 0x000fe20003800200 */
[C---:B------:R-:W-:Y:S02]  /*0930*/  FSETP.GEU.AND P2, PT, |R15|.reuse, 1.469367938527859385e-39, PT ;  /* 0x001000000f00780b */ /* 0x040fe40003f4e200 */
[----:B------:R-:W-:Y:S01]  /*0940*/  LOP3.LUT R11, R10, 0x3ff00000, RZ, 0xfc, !PT ;  /* 0x3ff000000a0b7812 */ /* 0x000fe200078efcff */
[----:B------:R-:W-:Y:S01]  /*0950*/  IMAD.MOV.U32 R10, RZ, RZ, R16 ;  /* 0x000000ffff0a7224 */ /* 0x000fe200078e0010 */
[----:B------:R-:W-:Y:S02]  /*0960*/  LOP3.LUT R21, R15, 0x7ff00000, RZ, 0xc0, !PT ;  /* 0x7ff000000f157812 */ /* 0x000fe400078ec0ff */
[----:B------:R-:W-:-:S03]  /*0970*/  LOP3.LUT R28, R17, 0x7ff00000, RZ, 0xc0, !PT ;  /* 0x7ff00000111c7812 */ /* 0x000fc600078ec0ff */
[----:B------:R-:W-:Y:S01]  /*0980*/  @!P0 DMUL R10, R16, 8.98846567431157953865e+307 ;  /* 0x7fe00000100a8828 */ /* 0x000fe20000000000 */
[----:B------:R-:W-:-:S03]  /*0990*/  ISETP.GE.U32.AND P1, PT, R21, R28, PT ;  /* 0x0000001c1500720c */ /* 0x000fc60003f26070 */
[----:B------:R-:W-:Y:S01]  /*09a0*/  @!P2 LOP3.LUT R26, R17, 0x7ff00000, RZ, 0xc0, !PT ;  /* 0x7ff00000111aa812 */ /* 0x000fe200078ec0ff */
[----:B------:R-:W-:Y:S01]  /*09b0*/  @!P2 IMAD.MOV.U32 R30, RZ, RZ, RZ ;  /* 0x000000ffff1ea224 */ /* 0x000fe200078e00ff */
[----:B------:R-:W0:Y:S02]  /*09c0*/  MUFU.RCP64H R19, R11 ;  /* 0x0000000b00137308 */ /* 0x000e240000001800 */
[----:B------:R-:W-:Y:S01]  /*09d0*/  @!P2 ISETP.GE.U32.AND P3, PT, R21, R26, PT ;  /* 0x0000001a1500a20c */ /* 0x000fe20003f66070 */
[----:B0-----:R-:W-:-:S08]  /*09e0*/  DFMA R22, R18, -R10, 1 ;  /* 0x3ff000001216742b */ /* 0x001fd0000000080a */
[----:B------:R-:W-:Y:S01]  /*09f0*/  DFMA R24, R22, R22, R22 ;  /* 0x000000161618722b */ /* 0x000fe20000000016 */
[----:B------:R-:W-:-:S05]  /*0a00*/  IMAD.MOV.U32 R22, RZ, RZ, 0x1ca00000 ;  /* 0x1ca00000ff167424 */ /* 0x000fca00078e00ff */
[C---:B------:R-:W-:Y:S02]  /*0a10*/  @!P2 SEL R23, R22.reuse, 0x63400000, !P3 ;  /* 0x634000001617a807 */ /* 0x040fe40005800000 */
[----:B------:R-:W-:Y:S01]  /*0a20*/  DFMA R24, R18, R24, R18 ;  /* 0x000000181218722b */ /* 0x000fe20000000012 */
[----:B------:R-:W-:Y:S01]  /*0a30*/  SEL R19, R22, 0x63400000, !P1 ;  /* 0x6340000016137807 */ /* 0x000fe20004800000 */
[----:B------:R-:W-:Y:S01]  /*0a40*/  IMAD.MOV.U32 R18, RZ, RZ, R14 ;  /* 0x000000ffff127224 */ /* 0x000fe200078e000e */
[--C-:B------:R-:W-:Y:S02]  /*0a50*/  @!P2 LOP3.LUT R23, R23, 0x80000000, R15.reuse, 0xf8, !PT ;  /* 0x800000001717a812 */ /* 0x100fe400078ef80f */
[----:B------:R-:W-:Y:S02]  /*0a60*/  LOP3.LUT R19, R19, 0x800fffff, R15, 0xf8, !PT ;  /* 0x800fffff13137812 */ /* 0x000fe400078ef80f */
[----:B------:R-:W-:Y:S01]  /*0a70*/  @!P2 LOP3.LUT R31, R23, 0x100000, RZ, 0xfc, !PT ;  /* 0x00100000171fa812 */ /* 0x000fe200078efcff */
[----:B------:R-:W-:-:S05]  /*0a80*/  DFMA R26, R24, -R10, 1 ;  /* 0x3ff00000181a742b */ /* 0x000fca000000080a */
[----:B------:R-:W-:Y:S01]  /*0a90*/  @!P2 DFMA R18, R18, 2, -R30 ;  /* 0x400000001212a82b */ /* 0x000fe2000000081e */
[----:B------:R-:W-:Y:S02]  /*0aa0*/  IMAD.MOV.U32 R31, RZ, RZ, R21 ;  /* 0x000000ffff1f7224 */ /* 0x000fe400078e0015 */
[----:B------:R-:W-:Y:S01]  /*0ab0*/  DFMA R24, R24, R26, R24 ;  /* 0x0000001a1818722b */ /* 0x000fe20000000018 */
[----:B------:R-:W-:Y:S01]  /*0ac0*/  IMAD.MOV.U32 R30, RZ, RZ, R28 ;  /* 0x000000ffff1e7224 */ /* 0x000fe200078e001c */
[----:B------:R-:W-:-:S05]  /*0ad0*/  @!P0 LOP3.LUT R30, R11, 0x7ff00000, RZ, 0xc0, !PT ;  /* 0x7ff000000b1e8812 */ /* 0x000fca00078ec0ff */
[----:B------:R-:W-:Y:S01]  /*0ae0*/  @!P2 LOP3.LUT R31, R19, 0x7ff00000, RZ, 0xc0, !PT ;  /* 0x7ff00000131fa812 */ /* 0x000fe200078ec0ff */
[----:B------:R-:W-:Y:S01]  /*0af0*/  VIADD R32, R30, 0xffffffff ;  /* 0xffffffff1e207836 */ /* 0x000fe20000000000 */
[----:B------:R-:W-:-:S03]  /*0b00*/  DMUL R26, R24, R18 ;  /* 0x00000012181a7228 */ /* 0x000fc60000000000 */
[----:B------:R-:W-:-:S05]  /*0b10*/  VIADD R23, R31, 0xffffffff ;  /* 0xffffffff1f177836 */ /* 0x000fca0000000000 */
[----:B------:R-:W-:Y:S01]  /*0b20*/  ISETP.GT.U32.AND P0, PT, R23, 0x7feffffe, PT ;  /* 0x7feffffe1700780c */ /* 0x000fe20003f04070 */
[----:B------:R-:W-:-:S03]  /*0b30*/  DFMA R28, R26, -R10, R18 ;  /* 0x8000000a1a1c722b */ /* 0x000fc60000000012 */
[----:B------:R-:W-:-:S05]  /*0b40*/  ISETP.GT.U32.OR P0, PT, R32, 0x7feffffe, P0 ;  /* 0x7feffffe2000780c */ /* 0x000fca0000704470 */
[----:B------:R-:W-:-:S08]  /*0b50*/  DFMA R24, R24, R28, R26 ;  /* 0x0000001c1818722b */ /* 0x000fd0000000001a */
[----:B------:R-:W-:Y:S05]  /*0b60*/  @P0 BRA `(.L_x_75) ;  /* 0x00000000006c0947 */ /* 0x000fea0003800000 */
[----:B------:R-:W-:-:S04]  /*0b70*/  LOP3.LUT R26, R17, 0x7ff00000, RZ, 0xc0, !PT ;  /* 0x7ff00000111a7812 */ /* 0x000fc800078ec0ff */
[CC--:B------:R-:W-:Y:S02]  /*0b80*/  VIADDMNMX R14, R21.reuse, -R26.reuse, 0xb9600000, !PT ;  /* 0xb9600000150e7446 */ /* 0x0c0fe4000780091a */
[----:B------:R-:W-:Y:S02]  /*0b90*/  ISETP.GE.U32.AND P0, PT, R21, R26, PT ;  /* 0x0000001a1500720c */ /* 0x000fe40003f06070 */
[----:B------:R-:W-:Y:S02]  /*0ba0*/  VIMNMX R14, PT, PT, R14, 0x46a00000, PT ;  /* 0x46a000000e0e7848 */ /* 0x000fe40003fe0100 */
[----:B------:R-:W-:-:S05]  /*0bb0*/  SEL R21, R22, 0x63400000, !P0 ;  /* 0x6340000016157807 */ /* 0x000fca0004000000 */
[----:B------:R-:W-:Y:S02]  /*0bc0*/  IMAD.IADD R21, R14, 0x1, -R21 ;  /* 0x000000010e157824 */ /* 0x000fe400078e0a15 */
[----:B------:R-:W-:Y:S02]  /*0bd0*/  IMAD.MOV.U32 R14, RZ, RZ, RZ ;  /* 0x000000ffff0e7224 */ /* 0x000fe400078e00ff */
        /* <DEDUP_REMOVED lines=12> */
[----:B------:R-:W-:-:S06]  /*0ca0*/  IMAD.MOV.U32 R10, RZ, RZ, RZ ;  /* 0x000000ffff0a7224 */ /* 0x000fcc00078e00ff */
[----:B------:R-:W-:-:S03]  /*0cb0*/  DFMA R10, R22, -R10, R24 ;  /* 0x8000000a160a722b */ /* 0x000fc60000000018 */
[----:B------:R-:W-:-:S03]  /*0cc0*/  LOP3.LUT R17, R15, R17, RZ, 0x3c, !PT ;  /* 0x000000110f117212 */ /* 0x000fc600078e3cff */
[----:B------:R-:W-:-:S04]  /*0cd0*/  IADD3 R10, PT, PT, -R21, -0x43300000, RZ ;  /* 0xbcd00000150a7810 */ /* 0x000fc80007ffe1ff */
[----:B------:R-:W-:-:S04]  /*0ce0*/  FSETP.NEU.AND P0, PT, |R11|, R10, PT ;  /* 0x0000000a0b00720b */ /* 0x000fc80003f0d200 */
[----:B------:R-:W-:Y:S02]  /*0cf0*/  FSEL R22, R14, R22, !P0 ;  /* 0x000000160e167208 */ /* 0x000fe40004000000 */
[----:B------:R-:W-:Y:S01]  /*0d00*/  FSEL R23, R17, R23, !P0 ;  /* 0x0000001711177208 */ /* 0x000fe20004000000 */
[----:B------:R-:W-:Y:S06]  /*0d10*/  BRA `(.L_x_76) ;  /* 0x0000000000547947 */ /* 0x000fec0003800000 */
.L_x_75:
        /* <DEDUP_REMOVED lines=16> */
.L_x_78:
[----:B------:R-:W-:Y:S01]  /*0e20*/  LOP3.LUT R23, R17, 0x80000, RZ, 0xfc, !PT ;  /* 0x0008000011177812 */ /* 0x000fe200078efcff */
[----:B------:R-:W-:Y:S01]  /*0e30*/  IMAD.MOV.U32 R22, RZ, RZ, R16 ;  /* 0x000000ffff167224 */ /* 0x000fe200078e0010 */
[----:B------:R-:W-:Y:S06]  /*0e40*/  BRA `(.L_x_76) ;  /* 0x0000000000087947 */ /* 0x000fec0003800000 */
.L_x_77:
[----:B------:R-:W-:Y:S01]  /*0e50*/  LOP3.LUT R23, R15, 0x80000, RZ, 0xfc, !PT ;  /* 0x000800000f177812 */ /* 0x000fe200078efcff */
[----:B------:R-:W-:-:S07]  /*0e60*/  IMAD.MOV.U32 R22, RZ, RZ, R14 ;  /* 0x000000ffff167224 */ /* 0x000fce00078e000e */
.L_x_76:
[----:B------:R-:W-:Y:S05]  /*0e70*/  BSYNC.RECONVERGENT B2 ;  /* 0x0000000000027941 */ /* 0x000fea0003800200 */
.L_x_74:
[----:B------:R-:W-:Y:S02]  /*0e80*/  IMAD.MOV.U32 R21, RZ, RZ, 0x0 ;  /* 0x00000000ff157424 */ /* 0x000fe400078e00ff */
[----:B------:R-:W-:Y:S02]  /*0e90*/  IMAD.MOV.U32 R10, RZ, RZ, R22 ;  /* 0x000000ffff0a7224 */ /* 0x000fe400078e0016 */
[----:B------:R-:W-:Y:S01]  /*0ea0*/  IMAD.MOV.U32 R11, RZ, RZ, R23 ;  /* 0x000000ffff0b7224 */ /* 0x000fe200078e0017 */
[----:B------:R-:W-:Y:S06]  /*0eb0*/  RET.REL.NODEC R20 `(_Z8problem1PiP7double4S1_) ;  /* 0xfffffff014507950 */ /* 0x000fec0003c3ffff */
        .type           $_Z8problem1PiP7double4S1_$__internal_accurate_pow,@function
        .size           $_Z8problem1PiP7double4S1_$__internal_accurate_pow,(.L_x_93 - $_Z8problem1PiP7double4S1_$__internal_accurate_pow)
$_Z8problem1PiP7double4S1_$__internal_accurate_pow:
        /* <DEDUP_REMOVED lines=162> */
.L_x_79:
[----:B------:R-:W-:Y:S01]  /*18e0*/  DFMA R22, R22, R16, R16 ;  /* 0x000000101616722b */ /* 0x000fe20000000010 */
[----:B------:R-:W-:Y:S01]  /*18f0*/  IMAD.MOV.U32 R35, RZ, RZ, 0x0 ;  /* 0x00000000ff237424 */ /* 0x000fe200078e00ff */
[----:B------:R-:W-:-:S08]  /*1900*/  DSETP.NEU.AND P0, PT, |R16|, +INF , PT ;  /* 0x7ff000001000742a */ /* 0x000fd00003f0d200 */
[----:B------:R-:W-:Y:S02]  /*1910*/  FSEL R16, R16, R22, !P0 ;  /* 0x0000001610107208 */ /* 0x000fe40004000000 */
[----:B------:R-:W-:Y:S01]  /*1920*/  FSEL R17, R17, R23, !P0 ;  /* 0x0000001711117208 */ /* 0x000fe20004000000 */
[----:B------:R-:W-:Y:S06]  /*1930*/  RET.REL.NODEC R34 `(_Z8problem1PiP7double4S1_) ;  /* 0xffffffe422b07950 */ /* 0x000fec0003c3ffff */
.L_x_80:
        /* <DEDUP_REMOVED lines=12> */
.L_x_93:


//--------------------- .text._Z7update3PiS_S_S_P7double4S_Pb --------------------------
	.section	.text._Z7update3PiS_S_S_P7double4S_Pb,"ax",@progbits
	.align	128
        .global         _Z7update3PiS_S_S_P7double4S_Pb
        .type           _Z7update3PiS_S_S_P7double4S_Pb,@function
        .size           _Z7update3PiS_S_S_P7double4S_Pb,(.L_x_97 - _Z7update3PiS_S_S_P7double4S_Pb)
        .other          _Z7update3PiS_S_S_P7double4S_Pb,@"STO_CUDA_ENTRY STV_DEFAULT"
_Z7update3PiS_S_S_P7double4S_Pb:
.text._Z7update3PiS_S_S_P7double4S_Pb:
[----:B------:R-:W-:Y:S01]  /*0000*/  LDC R1, c[0x0][0x37c] ;  /* 0x0000df00ff017b82 */ /* 0x000fe20000000800 */
[----:B------:R-:W0:Y:S02]  /*0010*/  S2R R0, SR_TID.X ;  /* 0x0000000000007919 */ /* 0x000e240000002100 */
[----:B0-----:R-:W-:-:S13]  /*0020*/  ISETP.NE.AND P0, PT, R0, RZ, PT ;  /* 0x000000ff0000720c */ /* 0x001fda0003f05270 */
[----:B------:R-:W-:Y:S05]  /*0030*/  @P0 EXIT ;  /* 0x000000000000094d */ /* 0x000fea0003800000 */
[----:B------:R-:W0:Y:S01]  /*0040*/  LDC.64 R2, c[0x0][0x3a8] ;  /* 0x0000ea00ff027b82 */ /* 0x000e220000000a00 */
[----:B------:R-:W0:Y:S02]  /*0050*/  LDCU.64 UR4, c[0x0][0x358] ;  /* 0x00006b00ff0477ac */ /* 0x000e240008000a00 */
[----:B0-----:R-:W2:Y:S02]  /*0060*/  LDG.E R0, desc[UR4][R2.64] ;  /* 0x0000000402007981 */ /* 0x001ea4000c1e1900 */
[----:B--2---:R-:W-:-:S13]  /*0070*/  ISETP.GT.AND P0, PT, R0, -0x1, PT ;  /* 0xffffffff0000780c */ /* 0x004fda0003f04270 */
[----:B------:R-:W-:Y:S05]  /*0080*/  @P0 BRA `(.L_x_81) ;  /* 0x0000000000780947 */ /* 0x000fea0003800000 */
[----:B------:R-:W0:Y:S08]  /*0090*/  LDC.64 R22, c[0x0][0x388] ;  /* 0x0000e200ff167b82 */ /* 0x000e300000000a00 */
[----:B------:R-:W1:Y:S08]  /*00a0*/  LDC.64 R12, c[0x0][0x398] ;  /* 0x0000e600ff0c7b82 */ /* 0x000e700000000a00 */
[----:B------:R-:W2:Y:S01]  /*00b0*/  LDC.64 R16, c[0x0][0x380] ;  /* 0x0000e000ff107b82 */ /* 0x000ea20000000a00 */
[----:B0-----:R-:W3:Y:S07]  /*00c0*/  LDG.E R23, desc[UR4][R22.64] ;  /* 0x0000000416177981 */ /* 0x001eee000c1e1900 */
[----:B------:R-:W3:Y:S01]  /*00d0*/  LDC.64 R14, c[0x0][0x3a0] ;  /* 0x0000e800ff0e7b82 */ /* 0x000ee20000000a00 */
[----:B-1----:R-:W4:Y:S04]  /*00e0*/  LDG.E R27, desc[UR4][R12.64] ;  /* 0x000000040c1b7981 */ /* 0x002f28000c1e1900 */
[----:B--2---:R-:W2:Y:S01]  /*00f0*/  LDG.E R17, desc[UR4][R16.64] ;  /* 0x0000000410117981 */ /* 0x004ea2000c1e1900 */
[----:B---3--:R-:W-:-:S05]  /*0100*/  IMAD.WIDE R24, R23, 0x20, R14 ;  /* 0x0000002017187825 */ /* 0x008fca00078e020e */
[----:B------:R-:W3:Y:S01]  /*0110*/  LDG.E.128 R8, desc[UR4][R24.64] ;  /* 0x0000000418087981 */ /* 0x000ee2000c1e1d00 */
[----:B----4-:R-:W-:-:S03]  /*0120*/  IMAD.WIDE R26, R27, 0x20, R14 ;  /* 0x000000201b1a7825 */ /* 0x010fc600078e020e */
[----:B------:R-:W4:Y:S04]  /*0130*/  LDG.E.64 R18, desc[UR4][R24.64+0x10] ;  /* 0x0000100418127981 */ /* 0x000f28000c1e1b00 */
[----:B------:R-:W3:Y:S04]  /*0140*/  LDG.E.128 R4, desc[UR4][R26.64] ;  /* 0x000000041a047981 */ /* 0x000ee8000c1e1d00 */
[----:B------:R-:W4:Y:S01]  /*0150*/  LDG.E.64 R20, desc[UR4][R26.64+0x10] ;  /* 0x000010041a147981 */ /* 0x000f22000c1e1b00 */
[----:B--2---:R-:W0:Y:S02]  /*0160*/  I2F.F64 R22, R17 ;  /* 0x0000001100167312 */ /* 0x004e240000201c00 */
[----:B0-----:R-:W-:-:S08]  /*0170*/  DMUL R22, R22, 60 ;  /* 0x404e000016167828 */ /* 0x001fd00000000000 */
[----:B------:R-:W-:-:S08]  /*0180*/  DMUL R22, R22, 1000000 ;  /* 0x412e848016167828 */ /* 0x000fd00000000000 */
[----:B------:R-:W-:Y:S02]  /*0190*/  DMUL R22, R22, R22 ;  /* 0x0000001616167228 */ /* 0x000fe40000000000 */
[----:B---3--:R-:W-:Y:S02]  /*01a0*/  DADD R6, R10, -R6 ;  /* 0x000000000a067229 */ /* 0x008fe40000000806 */
[----:B------:R-:W-:-:S06]  /*01b0*/  DADD R4, R8, -R4 ;  /* 0x0000000008047229 */ /* 0x000fcc0000000804 */
[----:B------:R-:W-:Y:S02]  /*01c0*/  DMUL R6, R6, R6 ;  /* 0x0000000606067228 */ /* 0x000fe40000000000 */
[----:B----4-:R-:W-:-:S06]  /*01d0*/  DADD R18, R18, -R20 ;  /* 0x0000000012127229 */ /* 0x010fcc0000000814 */
[----:B------:R-:W-:-:S08]  /*01e0*/  DFMA R6, R4, R4, R6 ;  /* 0x000000040406722b */ /* 0x000fd00000000006 */
[----:B------:R-:W-:-:S08]  /*01f0*/  DFMA R6, R18, R18, R6 ;  /* 0x000000121206722b */ /* 0x000fd00000000006 */
[----:B------:R-:W-:-:S14]  /*0200*/  DSETP.GEU.AND P0, PT, R6, R22, PT ;  /* 0x000000160600722a */ /* 0x000fdc0003f0e000 */
[----:B------:R-:W-:Y:S05]  /*0210*/  @P0 BRA `(.L_x_82) ;  /* 0x00000000006c0947 */ /* 0x000fea0003800000 */
[----:B------:R0:W-:Y:S04]  /*0220*/  STG.E desc[UR4][R2.64], R17 ;  /* 0x0000001102007986 */ /* 0x0001e8000c101904 */
[----:B------:R-:W2:Y:S02]  /*0230*/  LDG.E R13, desc[UR4][R12.64] ;  /* 0x000000040c0d7981 */ /* 0x000ea4000c1e1900 */
[----:B--2---:R-:W-:-:S05]  /*0240*/  IMAD.WIDE R14, R13, 0x20, R14 ;  /* 0x000000200d0e7825 */ /* 0x004fca00078e020e */
[----:B------:R0:W-:Y:S01]  /*0250*/  STG.E.64 desc[UR4][R14.64+0x18], RZ ;  /* 0x000018ff0e007986 */ /* 0x0001e2000c101b04 */
[----:B------:R-:W-:Y:S05]  /*0260*/  BRA `(.L_x_82) ;  /* 0x0000000000587947 */ /* 0x000fea0003800000 */
.L_x_81:
[----:B------:R-:W0:Y:S08]  /*0270*/  LDC.64 R20, c[0x0][0x388] ;  /* 0x0000e200ff147b82 */ /* 0x000e300000000a00 */
[----:B------:R-:W1:Y:S08]  /*0280*/  LDC.64 R12, c[0x0][0x390] ;  /* 0x0000e400ff0c7b82 */ /* 0x000e700000000a00 */
[----:B------:R-:W2:Y:S01]  /*0290*/  LDC.64 R14, c[0x0][0x3a0] ;  /* 0x0000e800ff0e7b82 */ /* 0x000ea20000000a00 */
[----:B0-----:R-:W2:Y:S04]  /*02a0*/  LDG.E R3, desc[UR4][R20.64] ;  /* 0x0000000414037981 */ /* 0x001ea8000c1e1900 */
[----:B-1----:R-:W3:Y:S01]  /*02b0*/  LDG.E R13, desc[UR4][R12.64] ;  /* 0x000000040c0d7981 */ /* 0x002ee2000c1e1900 */
[----:B--2---:R-:W-:-:S05]  /*02c0*/  IMAD.WIDE R2, R3, 0x20, R14 ;  /* 0x0000002003027825 */ /* 0x004fca00078e020e */
[----:B------:R-:W2:Y:S01]  /*02d0*/  LDG.E.128 R4, desc[UR4][R2.64] ;  /* 0x0000000402047981 */ /* 0x000ea2000c1e1d00 */
[----:B---3--:R-:W-:-:S03]  /*02e0*/  IMAD.WIDE R14, R13, 0x20, R14 ;  /* 0x000000200d0e7825 */ /* 0x008fc600078e020e */
[----:B------:R-:W3:Y:S04]  /*02f0*/  LDG.E.64 R16, desc[UR4][R2.64+0x10] ;  /* 0x0000100402107981 */ /* 0x000ee8000c1e1b00 */
[----:B------:R-:W2:Y:S04]  /*0300*/  LDG.E.128 R8, desc[UR4][R14.64] ;  /* 0x000000040e087981 */ /* 0x000ea8000c1e1d00 */
[----:B------:R-:W3:Y:S01]  /*0310*/  LDG.E.64 R18, desc[UR4][R14.64+0x10] ;  /* 0x000010040e127981 */ /* 0x000ee2000c1e1b00 */
[----:B------:R-:W-:Y:S01]  /*0320*/  UMOV UR6, 0x1e900000 ;  /* 0x1e90000000067882 */ /* 0x000fe20000000000 */
[----:B------:R-:W-:Y:S01]  /*0330*/  UMOV UR7, 0x42d6bcc4 ;  /* 0x42d6bcc400077882 */ /* 0x000fe20000000000 */
[----:B--2---:R-:W-:-:S02]  /*0340*/  DADD R6, R6, -R10 ;  /* 0x0000000006067229 */ /* 0x004fc4000000080a */
[----:B------:R-:W-:-:S06]  /*0350*/  DADD R4, R4, -R8 ;  /* 0x0000000004047229 */ /* 0x000fcc0000000808 */
[----:B------:R-:W-:Y:S02]  /*0360*/  DMUL R6, R6, R6 ;  /* 0x0000000606067228 */ /* 0x000fe40000000000 */
[----:B---3--:R-:W-:-:S06]  /*0370*/  DADD R16, R16, -R18 ;  /* 0x0000000010107229 */ /* 0x008fcc0000000812 */
[----:B------:R-:W-:-:S08]  /*0380*/  DFMA R6, R4, R4, R6 ;  /* 0x000000040406722b */ /* 0x000fd00000000006 */
[----:B------:R-:W-:-:S08]  /*0390*/  DFMA R6, R16, R16, R6 ;  /* 0x000000101006722b */ /* 0x000fd00000000006 */
[----:B------:R-:W-:-:S14]  /*03a0*/  DSETP.GEU.AND P0, PT, R6, UR6, PT ;  /* 0x0000000606007e2a */ /* 0x000fdc000bf0e000 */
[----:B------:R-:W0:Y:S02]  /*03b0*/  @!P0 LDC.64 R4, c[0x0][0x3b0] ;  /* 0x0000ec00ff048b82 */ /* 0x000e240000000a00 */
[----:B0-----:R1:W-:Y:S02]  /*03c0*/  @!P0 STG.E.U8 desc[UR4][R4.64], RZ ;  /* 0x000000ff04008986 */ /* 0x0013e4000c101104 */
.L_x_82:
[----:B0-----:R-:W0:Y:S02]  /*03d0*/  LDC.64 R2, c[0x0][0x380] ;  /* 0x0000e000ff027b82 */ /* 0x001e240000000a00 */
[----:B0-----:R-:W1:Y:S02]  /*03e0*/  LDG.E R0, desc[UR4][R2.64] ;  /* 0x0000000402007981 */ /* 0x001e64000c1e1900 */
[----:B-1----:R-:W-:-:S05]  /*03f0*/  IADD3 R5, PT, PT, R0, 0x1, RZ ;  /* 0x0000000100057810 */ /* 0x002fca0007ffe0ff */
[----:B------:R-:W-:Y:S01]  /*0400*/  STG.E desc[UR4][R2.64], R5 ;  /* 0x0000000502007986 */ /* 0x000fe2000c101904 */
[----:B------:R-:W-:Y:S05]  /*0410*/  EXIT ;  /* 0x000000000000794d */ /* 0x000fea0003800000 */
.L_x_83:
        /* <DEDUP_REMOVED lines=14> */
.L_x_97:


//--------------------- .text._Z7update2PiS_S_P7double4S_ --------------------------
	.section	.text._Z7update2PiS_S_P7double4S_,"ax",@progbits
	.align	128
        .global         _Z7update2PiS_S_P7double4S_
        .type           _Z7update2PiS_S_P7double4S_,@function
        .size           _Z7update2PiS_S_P7double4S_,(.L_x_98 - _Z7update2PiS_S_P7double4S_)
        .other          _Z7update2PiS_S_P7double4S_,@"STO_CUDA_ENTRY STV_DEFAULT"
_Z7update2PiS_S_P7double4S_:
.text._Z7update2PiS_S_P7double4S_:
        /* <DEDUP_REMOVED lines=8> */
[----:B------:R-:W-:Y:S05]  /*0080*/  @P0 EXIT ;  /* 0x000000000000094d */ /* 0x000fea0003800000 */
[----:B------:R-:W0:Y:S08]  /*0090*/  LDC.64 R16, c[0x0][0x388] ;  /* 0x0000e200ff107b82 */ /* 0x000e300000000a00 */
[----:B------:R-:W1:Y:S08]  /*00a0*/  LDC.64 R20, c[0x0][0x390] ;  /* 0x0000e400ff147b82 */ /* 0x000e700000000a00 */
[----:B------:R-:W2:Y:S01]  /*00b0*/  LDC.64 R22, c[0x0][0x398] ;  /* 0x0000e600ff167b82 */ /* 0x000ea20000000a00 */
[----:B0-----:R-:W2:Y:S04]  /*00c0*/  LDG.E R17, desc[UR4][R16.64] ;  /* 0x0000000410117981 */ /* 0x001ea8000c1e1900 */
[----:B-1----:R-:W3:Y:S03]  /*00d0*/  LDG.E R21, desc[UR4][R20.64] ;  /* 0x0000000414157981 */ /* 0x002ee6000c1e1900 */
[----:B------:R-:W0:Y:S02]  /*00e0*/  LDC.64 R12, c[0x0][0x380] ;  /* 0x0000e000ff0c7b82 */ /* 0x000e240000000a00 */
[----:B0-----:R-:W4:Y:S01]  /*00f0*/  LDG.E R15, desc[UR4][R12.64] ;  /* 0x000000040c0f7981 */ /* 0x001f22000c1e1900 */
        /* <DEDUP_REMOVED lines=14> */
[----:B------:R-:W-:Y:S01]  /*01e0*/  DSETP.GEU.AND P0, PT, R6, UR6, PT ;  /* 0x0000000606007e2a */ /* 0x000fe2000bf0e000 */
[----:B----4-:R-:W-:-:S13]  /*01f0*/  IADD3 R5, PT, PT, R15, 0x1, RZ ;  /* 0x000000010f057810 */ /* 0x010fda0007ffe0ff */
[----:B------:R-:W-:Y:S04]  /*0200*/  @!P0 STG.E desc[UR4][R2.64], R15 ;  /* 0x0000000f02008986 */ /* 0x000fe8000c101904 */
[----:B------:R-:W-:Y:S01]  /*0210*/  STG.E desc[UR4][R12.64], R5 ;  /* 0x000000050c007986 */ /* 0x000fe2000c101904 */
[----:B------:R-:W-:Y:S05]  /*0220*/  EXIT ;  /* 0x000000000000794d */ /* 0x000fea0003800000 */
.L_x_84:
        /* <DEDUP_REMOVED lines=13> */
.L_x_98:


//--------------------- .text._Z7update1PiS_S_P7double4Pd --------------------------
	.section	.text._Z7update1PiS_S_P7double4Pd,"ax",@progbits
	.align	128
        .global         _Z7update1PiS_S_P7double4Pd
        .type           _Z7update1PiS_S_P7double4Pd,@function
        .size           _Z7update1PiS_S_P7double4Pd,(.L_x_99 - _Z7update1PiS_S_P7double4Pd)
        .other          _Z7update1PiS_S_P7double4Pd,@"STO_CUDA_ENTRY STV_DEFAULT"
_Z7update1PiS_S_P7double4Pd:
.text._Z7update1PiS_S_P7double4Pd:
[----:B------:R-:W-:Y:S01]  /*0000*/  LDC R1, c[0x0][0x37c] ;  /* 0x0000df00ff017b82 */ /* 0x000fe20000000800 */
[----:B------:R-:W0:Y:S02]  /*0010*/  S2R R0, SR_TID.X ;  /* 0x0000000000007919 */ /* 0x000e240000002100 */
[----:B0-----:R-:W-:-:S13]  /*0020*/  ISETP.NE.AND P0, PT, R0, RZ, PT ;  /* 0x000000ff0000720c */ /* 0x001fda0003f05270 */
[----:B------:R-:W-:Y:S05]  /*0030*/  @P0 EXIT ;  /* 0x000000000000094d */ /* 0x000fea0003800000 */
[----:B------:R-:W0:Y:S01]  /*0040*/  LDC.64 R14, c[0x0][0x388] ;  /* 0x0000e200ff0e7b82 */ /* 0x000e220000000a00 */
[----:B------:R-:W0:Y:S07]  /*0050*/  LDCU.64 UR4, c[0x0][0x358] ;  /* 0x00006b00ff0477ac */ /* 0x000e2e0008000a00 */
[----:B------:R-:W1:Y:S08]  /*0060*/  LDC.64 R18, c[0x0][0x390] ;  /* 0x0000e400ff127b82 */ /* 0x000e700000000a00 */
[----:B------:R-:W2:Y:S01]  /*0070*/  LDC.64 R20, c[0x0][0x398] ;  /* 0x0000e600ff147b82 */ /* 0x000ea20000000a00 */
[----:B0-----:R-:W2:Y:S04]  /*0080*/  LDG.E R15, desc[UR4][R14.64] ;  /* 0x000000040e0f7981 */ /* 0x001ea8000c1e1900 */
[----:B-1----:R-:W3:Y:S03]  /*0090*/  LDG.E R19, desc[UR4][R18.64] ;  /* 0x0000000412137981 */ /* 0x002ee6000c1e1900 */
[----:B------:R-:W0:Y:S02]  /*00a0*/  LDC.64 R2, c[0x0][0x3a0] ;  /* 0x0000e800ff027b82 */ /* 0x000e240000000a00 */
[----:B0-----:R-:W4:Y:S01]  /*00b0*/  LDG.E.64 R12, desc[UR4][R2.64] ;  /* 0x00000004020c7981 */ /* 0x001f22000c1e1b00 */
[----:B--2---:R-:W-:-:S05]  /*00c0*/  IMAD.WIDE R16, R15, 0x20, R20 ;  /* 0x000000200f107825 */ /* 0x004fca00078e0214 */
[----:B------:R-:W2:Y:S01]  /*00d0*/  LDG.E.128 R4, desc[UR4][R16.64] ;  /* 0x0000000410047981 */ /* 0x000ea2000c1e1d00 */
[----:B---3--:R-:W-:-:S03]  /*00e0*/  IMAD.WIDE R20, R19, 0x20, R20 ;  /* 0x0000002013147825 */ /* 0x008fc600078e0214 */
[----:B------:R-:W3:Y:S04]  /*00f0*/  LDG.E.64 R22, desc[UR4][R16.64+0x10] ;  /* 0x0000100410167981 */ /* 0x000ee8000c1e1b00 */
[----:B------:R-:W2:Y:S04]  /*0100*/  LDG.E.128 R8, desc[UR4][R20.64] ;  /* 0x0000000414087981 */ /* 0x000ea8000c1e1d00 */
[----:B------:R-:W3:Y:S01]  /*0110*/  LDG.E.64 R24, desc[UR4][R20.64+0x10] ;  /* 0x0000100414187981 */ /* 0x000ee2000c1e1b00 */
[----:B--2---:R-:W-:Y:S02]  /*0120*/  DADD R6, R6, -R10 ;  /* 0x0000000006067229 */ /* 0x004fe4000000080a */
[----:B------:R-:W-:-:S06]  /*0130*/  DADD R4, R4, -R8 ;  /* 0x0000000004047229 */ /* 0x000fcc0000000808 */
[----:B------:R-:W-:Y:S02]  /*0140*/  DMUL R6, R6, R6 ;  /* 0x0000000606067228 */ /* 0x000fe40000000000 */
[----:B---3--:R-:W-:-:S06]  /*0150*/  DADD R22, R22, -R24 ;  /* 0x0000000016167229 */ /* 0x008fcc0000000818 */
[----:B------:R-:W-:Y:S01]  /*0160*/  DFMA R6, R4, R4, R6 ;  /* 0x000000040406722b */ /* 0x000fe20000000006 */
[----:B------:R-:W0:Y:S07]  /*0170*/  LDC.64 R4, c[0x0][0x380] ;  /* 0x0000e000ff047b82 */ /* 0x000e2e0000000a00 */
[----:B------:R-:W-:-:S08]  /*0180*/  DFMA R6, R22, R22, R6 ;  /* 0x000000161606722b */ /* 0x000fd00000000006 */
[----:B----4-:R-:W-:-:S14]  /*0190*/  DSETP.GEU.AND P0, PT, R6, R12, PT ;  /* 0x0000000c0600722a */ /* 0x010fdc0003f0e000 */
[----:B------:R-:W-:Y:S04]  /*01a0*/  @!P0 STG.E.64 desc[UR4][R2.64], R6 ;  /* 0x0000000602008986 */ /* 0x000fe8000c101b04 */
[----:B0-----:R-:W2:Y:S02]  /*01b0*/  LDG.E R0, desc[UR4][R4.64] ;  /* 0x0000000404007981 */ /* 0x001ea4000c1e1900 */
[----:B--2---:R-:W-:-:S05]  /*01c0*/  IADD3 R9, PT, PT, R0, 0x1, RZ ;  /* 0x0000000100097810 */ /* 0x004fca0007ffe0ff */
[----:B------:R-:W-:Y:S01]  /*01d0*/  STG.E desc[UR4][R4.64], R9 ;  /* 0x0000000904007986 */ /* 0x000fe2000c101904 */
[----:B------:R-:W-:Y:S05]  /*01e0*/  EXIT ;  /* 0x000000000000794d */ /* 0x000fea0003800000 */
.L_x_85:
        /* <DEDUP_REMOVED lines=9> */
.L_x_99:


//--------------------- .nv.global.init           --------------------------
	.section	.nv.global.init,"aw",@progbits
	.align	16
.nv.global.init:
	.type		__cudart_sin_cos_coeffs,@object
	.size		__cudart_sin_cos_coeffs,(__cudart_i2opi_d - __cudart_sin_cos_coeffs)
__cudart_sin_cos_coeffs:
        /*0000*/ 	.byte	0x46, 0xd2, 0xb0, 0x2c, 0xf1, 0xe5, 0x5a, 0xbe, 0x92, 0xe3, 0xac, 0x69, 0xe3, 0x1d, 0xc7, 0x3e
        /*0010*/ 	.byte	0xa1, 0x62, 0xdb, 0x19, 0xa0, 0x01, 0x2a, 0xbf, 0x18, 0x08, 0x11, 0x11, 0x11, 0x11, 0x81, 0x3f
        /*0020*/ 	.byte	0x54, 0x55, 0x55, 0x55, 0x55, 0x55, 0xc5, 0xbf, 0x00, 0x00, 0x00, 0x00, 0x00, 0x00, 0x00, 0x00
        /*0030*/ 	.byte	0x00, 0x00, 0x00, 0x00, 0x00, 0x00, 0x00, 0x00, 0x64, 0x81, 0xfd, 0x20, 0x83, 0xff, 0xa8, 0xbd
        /*0040*/ 	.byte	0x28, 0x85, 0xef, 0xc1, 0xa7, 0xee, 0x21, 0x3e, 0xd9, 0xe6, 0x06, 0x8e, 0x4f, 0x7e, 0x92, 0xbe
        /*0050*/ 	.byte	0xe9, 0xbc, 0xdd, 0x19, 0xa0, 0x01, 0xfa, 0x3e, 0x47, 0x5d, 0xc1, 0x16, 0x6c, 0xc1, 0x56, 0xbf
        /*0060*/ 	.byte	0x51, 0x55, 0x55, 0x55, 0x55, 0x55, 0xa5, 0x3f, 0x00, 0x00, 0x00, 0x00, 0x00, 0x00, 0xe0, 0xbf
        /*0070*/ 	.byte	0x00, 0x00, 0x00, 0x00, 0x00, 0x00, 0xf0, 0x3f, 0x00, 0x00, 0x00, 0x00, 0x00, 0x00, 0x00, 0x00
	.type		__cudart_i2opi_d,@object
	.size		__cudart_i2opi_d,(.L_0 - __cudart_i2opi_d)
__cudart_i2opi_d:
        /* <DEDUP_REMOVED lines=9> */
.L_0:


//--------------------- .nv.shared._Z8problem3PiS_P7double4S1_Pb --------------------------
	.section	.nv.shared._Z8problem3PiS_P7double4S1_Pb,"aw",@nobits
	.sectionflags	@""
	.align	16
	.zero		1024


//--------------------- .nv.shared.reserved.0     --------------------------
	.section	.nv.shared.reserved.0,"aw",@nobits
	.weak		__nv_reservedSMEM_offset_0_alias
	.size		__nv_reservedSMEM_offset_0_alias, 0, 64
	.other		__nv_reservedSMEM_offset_0_alias,@"STO_CUDA_RESERVED_SHARED STV_DEFAULT"
__nv_reservedSMEM_offset_0_alias:
	.zero		0
	.zero		64


//--------------------- .nv.shared._Z8problem2PiS_P7double4S1_S_ --------------------------
	.section	.nv.shared._Z8problem2PiS_P7double4S1_S_,"aw",@nobits
	.sectionflags	@""
	.align	16
	.zero		1024


//--------------------- .nv.shared._Z8problem1PiP7double4S1_ --------------------------
	.section	.nv.shared._Z8problem1PiP7double4S1_,"aw",@nobits
	.sectionflags	@""
	.align	16
	.zero		1024


//--------------------- .nv.shared._Z7update3PiS_S_S_P7double4S_Pb --------------------------
	.section	.nv.shared._Z7update3PiS_S_S_P7double4S_Pb,"aw",@nobits
	.sectionflags	@""
	.align	16
	.zero		1024


//--------------------- .nv.shared._Z7update2PiS_S_P7double4S_ --------------------------
	.section	.nv.shared._Z7update2PiS_S_P7double4S_,"aw",@nobits
	.sectionflags	@""
	.align	16
	.zero		1024


//--------------------- .nv.shared._Z7update1PiS_S_P7double4Pd --------------------------
	.section	.nv.shared._Z7update1PiS_S_P7double4Pd,"aw",@nobits
	.sectionflags	@""
	.align	16
	.zero		1024


//--------------------- .nv.constant0._Z8problem3PiS_P7double4S1_Pb --------------------------
	.section	.nv.constant0._Z8problem3PiS_P7double4S1_Pb,"a",@progbits
	.sectionflags	@""
	.align	4
.nv.constant0._Z8problem3PiS_P7double4S1_Pb:
	.zero		936


//--------------------- .nv.constant0._Z8problem2PiS_P7double4S1_S_ --------------------------
	.section	.nv.constant0._Z8problem2PiS_P7double4S1_S_,"a",@progbits
	.sectionflags	@""
	.align	4
.nv.constant0._Z8problem2PiS_P7double4S1_S_:
	.zero		936


//--------------------- .nv.constant0._Z8problem1PiP7double4S1_ --------------------------
	.section	.nv.constant0._Z8problem1PiP7double4S1_,"a",@progbits
	.sectionflags	@""
	.align	4
.nv.constant0._Z8problem1PiP7double4S1_:
	.zero		920


//--------------------- .nv.constant0._Z7update3PiS_S_S_P7double4S_Pb --------------------------
	.section	.nv.constant0._Z7update3PiS_S_S_P7double4S_Pb,"a",@progbits
	.sectionflags	@""
	.align	4
.nv.constant0._Z7update3PiS_S_S_P7double4S_Pb:
	.zero		952


//--------------------- .nv.constant0._Z7update2PiS_S_P7double4S_ --------------------------
	.section	.nv.constant0._Z7update2PiS_S_P7double4S_,"a",@progbits
	.sectionflags	@""
	.align	4
.nv.constant0._Z7update2PiS_S_P7double4S_:
	.zero		936


//--------------------- .nv.constant0._Z7update1PiS_S_P7double4Pd --------------------------
	.section	.nv.constant0._Z7update1PiS_S_P7double4Pd,"a",@progbits
	.sectionflags	@""
	.align	4
.nv.constant0._Z7update1PiS_S_P7double4Pd:
	.zero		936


//--------------------- SYMBOLS --------------------------

	.type		.nv.reservedSmem.offset0,@object
	.size		.nv.reservedSmem.offset0,0x4
	.type		.nv.reservedSmem.cap,@object
	.size		.nv.reservedSmem.cap,0x4
